//
// Generated by NVIDIA NVVM Compiler
//
// Compiler Build ID: CL-36424714
// Cuda compilation tools, release 13.0, V13.0.88
// Based on NVVM 20.0.0
//

.version 9.0
.target sm_100
.address_size 64

.global .align 4 .b8 days[48] = {31, 0, 0, 0, 29, 0, 0, 0, 31, 0, 0, 0, 30, 0, 0, 0, 31, 0, 0, 0, 30, 0, 0, 0, 31, 0, 0, 0, 31, 0, 0, 0, 30, 0, 0, 0, 31, 0, 0, 0, 30, 0, 0, 0, 31};
// pieces has been demoted

.func  (.param .b32 func_retval0) _Z5solveP8_contexti(
	.param .b64 _Z5solveP8_contexti_param_0,
	.param .b32 _Z5solveP8_contexti_param_1
)
{
	.reg .pred 	%p<28>;
	.reg .b16 	%rs<9>;
	.reg .b32 	%r<137>;
	.reg .b64 	%rd<52>;

	ld.param.u64 	%rd17, [_Z5solveP8_contexti_param_0];
	ld.param.u32 	%r62, [_Z5solveP8_contexti_param_1];
	cvta.to.local.u64 	%rd1, %rd17;
	setp.eq.s32 	%p1, %r62, 8;
	@%p1 bra 	$L__BB0_41;
	ld.local.u64 	%rd51, [%rd1];
	mul.wide.s32 	%rd18, %r62, 164;
	add.s64 	%rd19, %rd51, %rd18;
	ld.u32 	%r64, [%rd19];
	setp.lt.s32 	%p2, %r64, 1;
	mov.b32 	%r136, 0;
	@%p2 bra 	$L__BB0_45;
	cvt.s64.s32 	%rd20, %r62;
	mov.u32 	%r66, %tid.x;
	mov.u32 	%r67, %ntid.x;
	mov.u32 	%r68, %ctaid.x;
	mad.lo.s32 	%r1, %r67, %r68, %r66;
	add.s64 	%rd3, %rd1, %rd20;
	add.s32 	%r2, %r62, 1;
	add.s64 	%rd4, %rd18, 13;
	mov.b32 	%r104, 0;
$L__BB0_3:
	add.s64 	%rd23, %rd51, %rd18;
	mul.wide.u32 	%rd24, %r104, 20;
	add.s64 	%rd25, %rd23, %rd24;
	add.s64 	%rd10, %rd25, 4;
	ld.u32 	%r134, [%rd25+4];
	setp.gt.s32 	%p3, %r134, 7;
	@%p3 bra 	$L__BB0_40;
	ld.u32 	%r135, [%rd10+4];
	add.s64 	%rd26, %rd51, %rd4;
	add.s64 	%rd11, %rd26, %rd24;
	mov.b32 	%r107, 0;
$L__BB0_5:
	setp.gt.s32 	%p4, %r135, 7;
	@%p4 bra 	$L__BB0_38;
	mov.b32 	%r108, 0;
$L__BB0_7:
	mov.u32 	%r10, %r108;
	setp.ne.s32 	%p5, %r62, 2;
	@%p5 bra 	$L__BB0_9;
	ld.local.u32 	%r71, [%rd1+80];
	add.s32 	%r72, %r71, 1;
	st.local.u32 	[%rd1+80], %r72;
	mul.hi.s32 	%r73, %r72, 1717986919;
	shr.u32 	%r74, %r73, 31;
	shr.s32 	%r75, %r73, 10;
	add.s32 	%r76, %r75, %r74;
	mul.lo.s32 	%r77, %r76, 2560;
	sub.s32 	%r78, %r72, %r77;
	setp.ne.s32 	%p6, %r78, %r1;
	@%p6 bra 	$L__BB0_36;
$L__BB0_9:
	ld.u32 	%r120, [%rd10];
	setp.lt.s32 	%p7, %r120, 1;
	@%p7 bra 	$L__BB0_25;
	ld.u32 	%r122, [%rd10+4];
	mov.b32 	%r109, 0;
$L__BB0_11:
	setp.lt.s32 	%p8, %r122, 1;
	@%p8 bra 	$L__BB0_16;
	mul.lo.s32 	%r81, %r122, %r109;
	add.s32 	%r82, %r109, %r107;
	mad.lo.s32 	%r110, %r82, 7, %r10;
	cvt.u64.u32 	%rd28, %r81;
	add.s64 	%rd50, %rd11, %rd28;
	mov.b32 	%r111, 0;
$L__BB0_13:
	ld.u8 	%rs2, [%rd50];
	setp.eq.s16 	%p9, %rs2, 0;
	@%p9 bra 	$L__BB0_15;
	cvt.u64.u32 	%rd29, %r110;
	add.s64 	%rd30, %rd1, %rd29;
	ld.local.u8 	%rs3, [%rd30+16];
	setp.ne.s16 	%p10, %rs3, 0;
	@%p10 bra 	$L__BB0_36;
$L__BB0_15:
	add.s32 	%r111, %r111, 1;
	add.s64 	%rd50, %rd50, 1;
	add.s32 	%r110, %r110, 1;
	setp.lt.s32 	%p11, %r111, %r122;
	@%p11 bra 	$L__BB0_13;
$L__BB0_16:
	add.s32 	%r109, %r109, 1;
	setp.lt.s32 	%p12, %r109, %r120;
	@%p12 bra 	$L__BB0_11;
	mov.b32 	%r115, 0;
$L__BB0_18:
	setp.lt.s32 	%p13, %r122, 1;
	@%p13 bra 	$L__BB0_24;
	add.s32 	%r85, %r115, %r107;
	mad.lo.s32 	%r24, %r85, 7, %r10;
	mov.b32 	%r118, 0;
$L__BB0_20:
	mad.lo.s32 	%r86, %r122, %r115, %r118;
	cvt.s64.s32 	%rd31, %r86;
	add.s64 	%rd32, %rd10, %rd31;
	ld.u8 	%rs1, [%rd32+9];
	setp.eq.s16 	%p14, %rs1, 0;
	@%p14 bra 	$L__BB0_22;
	add.s32 	%r87, %r24, %r118;
	cvt.u64.u32 	%rd33, %r87;
	add.s64 	%rd34, %rd1, %rd33;
	st.local.u8 	[%rd34+16], %rs1;
	ld.u32 	%r122, [%rd10+4];
$L__BB0_22:
	add.s32 	%r118, %r118, 1;
	setp.lt.s32 	%p15, %r118, %r122;
	@%p15 bra 	$L__BB0_20;
	ld.u32 	%r120, [%rd10];
$L__BB0_24:
	add.s32 	%r115, %r115, 1;
	setp.lt.s32 	%p16, %r115, %r120;
	@%p16 bra 	$L__BB0_18;
$L__BB0_25:
	ld.u8 	%rs4, [%rd10+8];
	st.local.u8 	[%rd3+65], %rs4;
	{ // callseq 0, 0
	.param .b64 param0;
	st.param.b64 	[param0], %rd17;
	.param .b32 param1;
	st.param.b32 	[param1], %r2;
	.param .b32 retval0;
	call.uni (retval0), 
	_Z5solveP8_contexti, 
	(
	param0, 
	param1
	);
	ld.param.b32 	%r89, [retval0];
	} // callseq 0
	setp.ne.s32 	%p17, %r89, 0;
	mov.b32 	%r136, 1;
	@%p17 bra 	$L__BB0_45;
	ld.u32 	%r131, [%rd10];
	setp.lt.s32 	%p18, %r131, 1;
	@%p18 bra 	$L__BB0_35;
	ld.u32 	%r133, [%rd10+4];
	mov.b32 	%r126, 0;
$L__BB0_28:
	setp.lt.s32 	%p19, %r133, 1;
	@%p19 bra 	$L__BB0_34;
	add.s32 	%r93, %r126, %r107;
	mul.lo.s32 	%r42, %r93, 7;
	mov.b32 	%r129, 0;
	add.s32 	%r95, %r10, %r42;
$L__BB0_30:
	mad.lo.s32 	%r94, %r133, %r126, %r129;
	cvt.s64.s32 	%rd35, %r94;
	add.s64 	%rd36, %rd10, %rd35;
	ld.u8 	%rs5, [%rd36+9];
	setp.eq.s16 	%p20, %rs5, 0;
	@%p20 bra 	$L__BB0_32;
	cvt.u64.u32 	%rd37, %r129;
	cvt.u64.u32 	%rd38, %r95;
	add.s64 	%rd39, %rd38, %rd37;
	add.s64 	%rd40, %rd1, %rd39;
	mov.b16 	%rs6, 0;
	st.local.u8 	[%rd40+16], %rs6;
	ld.u32 	%r133, [%rd10+4];
$L__BB0_32:
	add.s32 	%r129, %r129, 1;
	setp.lt.s32 	%p21, %r129, %r133;
	@%p21 bra 	$L__BB0_30;
	ld.u32 	%r131, [%rd10];
$L__BB0_34:
	add.s32 	%r126, %r126, 1;
	setp.lt.s32 	%p22, %r126, %r131;
	@%p22 bra 	$L__BB0_28;
$L__BB0_35:
	mov.b16 	%rs7, 0;
	st.local.u8 	[%rd3+65], %rs7;
$L__BB0_36:
	add.s32 	%r108, %r10, 1;
	ld.u32 	%r135, [%rd10+4];
	sub.s32 	%r96, 7, %r135;
	setp.lt.s32 	%p23, %r10, %r96;
	@%p23 bra 	$L__BB0_7;
	ld.u32 	%r134, [%rd10];
$L__BB0_38:
	add.s32 	%r59, %r107, 1;
	sub.s32 	%r97, 7, %r134;
	setp.lt.s32 	%p24, %r107, %r97;
	mov.u32 	%r107, %r59;
	@%p24 bra 	$L__BB0_5;
	ld.local.u64 	%rd51, [%rd1];
$L__BB0_40:
	add.s32 	%r104, %r104, 1;
	add.s64 	%rd42, %rd51, %rd18;
	ld.u32 	%r99, [%rd42];
	setp.lt.s32 	%p25, %r104, %r99;
	mov.b32 	%r136, 0;
	@%p25 bra 	$L__BB0_3;
	bra.uni 	$L__BB0_45;
$L__BB0_41:
	ld.local.u32 	%r3, [%rd1+76];
	setp.eq.s32 	%p26, %r3, 128;
	mov.b32 	%r136, 1;
	@%p26 bra 	$L__BB0_45;
	ld.local.u64 	%rd44, [%rd1+8];
	mul.wide.s32 	%rd45, %r3, 57;
	add.s64 	%rd5, %rd44, %rd45;
	add.s64 	%rd6, %rd1, 16;
	mov.b64 	%rd48, 0;
$L__BB0_43:
	add.s64 	%rd46, %rd6, %rd48;
	ld.local.u8 	%rs8, [%rd46];
	add.s64 	%rd47, %rd5, %rd48;
	st.u8 	[%rd47], %rs8;
	add.s64 	%rd8, %rd48, 1;
	setp.lt.u64 	%p27, %rd48, 56;
	mov.u64 	%rd48, %rd8;
	@%p27 bra 	$L__BB0_43;
	ld.local.u32 	%r102, [%rd1+76];
	add.s32 	%r103, %r102, 1;
	st.local.u32 	[%rd1+76], %r103;
	mov.b32 	%r136, 0;
$L__BB0_45:
	st.param.b32 	[func_retval0], %r136;
	ret;

}
.entry _Z10run_threadiP6_boardPi(
	.param .u32 _Z10run_threadiP6_boardPi_param_0,
	.param .u64 .ptr .align 1 _Z10run_threadiP6_boardPi_param_1,
	.param .u64 .ptr .align 1 _Z10run_threadiP6_boardPi_param_2
)
{
	.local .align 16 .b8 	__local_depot1[224];
	.reg .b64 	%SP;
	.reg .b64 	%SPL;
	.reg .pred 	%p<83>;
	.reg .b16 	%rs<28>;
	.reg .b32 	%r<574>;
	.reg .b64 	%rd<74>;
	// demoted variable
	.shared .align 4 .b8 pieces[1312];
	mov.u64 	%SPL, __local_depot1;
	cvta.local.u64 	%SP, %SPL;
	ld.param.u64 	%rd22, [_Z10run_threadiP6_boardPi_param_2];
	cvta.to.global.u64 	%rd1, %rd22;
	add.u64 	%rd2, %SPL, 0;
	add.u64 	%rd3, %SPL, 6;
	add.u64 	%rd4, %SPL, 12;
	add.u64 	%rd5, %SPL, 18;
	add.u64 	%rd6, %SPL, 27;
	add.u64 	%rd7, %SPL, 40;
	add.u64 	%rd8, %SPL, 48;
	add.u64 	%rd9, %SPL, 56;
	add.u64 	%rd10, %SPL, 64;
	add.u64 	%rd11, %SPL, 128;
	mov.b64 	%rd33, 0;
	st.local.u64 	[%rd11], %rd33;
	st.local.u64 	[%rd11+8], %rd33;
	mov.b32 	%r226, 0;
	st.local.v2.b32 	[%rd11+16], {%r226, %r226};
	st.local.v2.b32 	[%rd11+24], {%r226, %r226};
	st.local.v2.b32 	[%rd11+32], {%r226, %r226};
	st.local.v2.b32 	[%rd11+40], {%r226, %r226};
	st.local.v2.b32 	[%rd11+48], {%r226, %r226};
	st.local.v2.b32 	[%rd11+56], {%r226, %r226};
	st.local.v2.b32 	[%rd11+64], {%r226, %r226};
	mov.b16 	%rs6, 0;
	st.local.u8 	[%rd11+72], %rs6;
	st.local.u32 	[%rd11+76], %r226;
	st.local.u64 	[%rd11+80], %rd33;
	mov.u32 	%r227, %tid.x;
	mov.u32 	%r228, %ntid.x;
	mov.u32 	%r229, %ctaid.x;
	mad.lo.s32 	%r1, %r228, %r229, %r227;
	setp.ne.s32 	%p1, %r227, 0;
	@%p1 bra 	$L__BB1_131;
	mov.b16 	%rs7, 79;
	st.local.v2.u8 	[%rd2], {%rs7, %rs7};
	st.local.v2.u8 	[%rd2+2], {%rs7, %rs7};
	st.local.v2.u8 	[%rd2+4], {%rs7, %rs7};
	mov.b16 	%rs8, 80;
	st.local.v2.u8 	[%rd3], {%rs8, %rs8};
	mov.b16 	%rs9, 0;
	st.local.v2.u8 	[%rd3+2], {%rs9, %rs8};
	st.local.v2.u8 	[%rd3+4], {%rs8, %rs8};
	mov.b16 	%rs10, 67;
	st.local.v2.u8 	[%rd4], {%rs10, %rs10};
	st.local.v2.u8 	[%rd4+2], {%rs10, %rs10};
	st.local.v2.u8 	[%rd4+4], {%rs9, %rs10};
	mov.b16 	%rs11, 76;
	st.local.u8 	[%rd5], %rs11;
	st.local.u8 	[%rd5+1], %rs11;
	st.local.u8 	[%rd5+2], %rs11;
	st.local.u8 	[%rd5+3], %rs11;
	st.local.u8 	[%rd5+4], %rs9;
	st.local.u8 	[%rd5+5], %rs9;
	st.local.u8 	[%rd5+6], %rs11;
	st.local.u8 	[%rd5+7], %rs9;
	st.local.u8 	[%rd5+8], %rs9;
	mov.b16 	%rs12, 83;
	st.local.u8 	[%rd6], %rs12;
	st.local.u8 	[%rd6+1], %rs12;
	st.local.u8 	[%rd6+2], %rs9;
	st.local.u8 	[%rd6+3], %rs9;
	st.local.u8 	[%rd6+4], %rs12;
	st.local.u8 	[%rd6+5], %rs9;
	st.local.u8 	[%rd6+6], %rs9;
	st.local.u8 	[%rd6+7], %rs12;
	st.local.u8 	[%rd6+8], %rs12;
	mov.b32 	%r231, 106;
	mov.b32 	%r232, 1785358954;
	st.local.v2.b32 	[%rd7], {%r232, %r231};
	mov.b32 	%r233, 5505024;
	mov.b32 	%r234, 1414812756;
	st.local.v2.b32 	[%rd8], {%r234, %r233};
	mov.b32 	%r235, 23130;
	mov.b32 	%r236, 1515870720;
	st.local.v2.b32 	[%rd9], {%r236, %r235};
	mov.b32 	%r470, 0;
	mov.b32 	%r237, 1;
	st.local.v4.u32 	[%rd10], {%r237, %r470, %r470, %r237};
	mov.b32 	%r238, -1;
	st.local.v4.u32 	[%rd10+16], {%r470, %r237, %r238, %r470};
	st.local.v4.u32 	[%rd10+32], {%r238, %r470, %r470, %r238};
	st.local.v4.u32 	[%rd10+48], {%r470, %r238, %r237, %r470};
	mov.b32 	%r239, 2;
	st.shared.u32 	[pieces], %r239;
$L__BB1_2:
	mul.wide.u32 	%rd34, %r470, 16;
	add.s64 	%rd12, %rd10, %rd34;
	ld.local.u32 	%r3, [%rd12];
	setp.lt.s32 	%p2, %r3, 0;
	mov.b32 	%r471, 2;
	@%p2 bra 	$L__BB1_4;
	ld.local.u32 	%r241, [%rd12+4];
	shr.u32 	%r242, %r241, 30;
	and.b32  	%r471, %r242, 2;
$L__BB1_4:
	ld.local.u32 	%r6, [%rd12+8];
	setp.lt.s32 	%p3, %r6, 0;
	mov.b32 	%r472, 1;
	@%p3 bra 	$L__BB1_6;
	ld.local.u32 	%r244, [%rd12+12];
	shr.u32 	%r472, %r244, 31;
$L__BB1_6:
	mov.u32 	%r245, pieces;
	mad.lo.s32 	%r246, %r470, 20, %r245;
	add.s32 	%r9, %r246, 4;
	and.b32  	%r247, %r470, 1;
	setp.eq.b32 	%p4, %r247, 1;
	@%p4 bra 	$L__BB1_8;
	mov.b32 	%r481, 3;
	st.shared.u32 	[%r9+4], %r481;
	mov.b32 	%r480, 2;
	bra.uni 	$L__BB1_9;
$L__BB1_8:
	mov.b32 	%r481, 2;
	st.shared.u32 	[%r9+4], %r481;
	mov.b32 	%r480, 3;
$L__BB1_9:
	st.shared.u32 	[%r9], %r480;
	mov.b16 	%rs13, 0;
	st.shared.u8 	[%r9+8], %rs13;
	mov.b32 	%r477, 0;
$L__BB1_10:
	setp.lt.s32 	%p5, %r481, 1;
	@%p5 bra 	$L__BB1_14;
	ld.local.u32 	%r254, [%rd12+4];
	mul.lo.s32 	%r15, %r254, %r477;
	ld.local.u32 	%r255, [%rd12+12];
	mad.lo.s32 	%r16, %r255, %r477, %r472;
	mov.b32 	%r479, 0;
$L__BB1_12:
	mad.lo.s32 	%r256, %r3, %r479, %r15;
	add.s32 	%r257, %r256, %r471;
	mad.lo.s32 	%r258, %r6, %r479, %r16;
	mad.lo.s32 	%r259, %r258, 3, %r257;
	cvt.s64.s32 	%rd35, %r259;
	add.s64 	%rd36, %rd2, %rd35;
	ld.local.u8 	%rs14, [%rd36];
	mad.lo.s32 	%r260, %r481, %r477, %r479;
	add.s32 	%r261, %r9, %r260;
	st.shared.u8 	[%r261+9], %rs14;
	add.s32 	%r479, %r479, 1;
	ld.shared.u32 	%r481, [%r9+4];
	setp.lt.s32 	%p6, %r479, %r481;
	@%p6 bra 	$L__BB1_12;
	ld.shared.u32 	%r480, [%r9];
$L__BB1_14:
	add.s32 	%r477, %r477, 1;
	setp.lt.s32 	%p7, %r477, %r480;
	@%p7 bra 	$L__BB1_10;
	add.s32 	%r470, %r470, 1;
	setp.ne.s32 	%p8, %r470, 2;
	@%p8 bra 	$L__BB1_2;
	mov.b32 	%r263, 8;
	st.shared.u32 	[pieces+164], %r263;
	mov.b32 	%r482, 0;
$L__BB1_17:
	setp.eq.s32 	%p9, %r482, 0;
	selp.b32 	%r27, 1, -1, %p9;
	shl.b32 	%r28, %r482, 2;
	setp.ne.s32 	%p10, %r482, 0;
	selp.u16 	%rs1, 1, 0, %p10;
	mov.b32 	%r483, 0;
$L__BB1_18:
	mul.wide.u32 	%rd37, %r483, 16;
	add.s64 	%rd13, %rd10, %rd37;
	ld.local.u32 	%r30, [%rd13];
	mul.lo.s32 	%r266, %r30, %r27;
	setp.lt.s32 	%p11, %r266, 0;
	mov.b32 	%r484, 2;
	@%p11 bra 	$L__BB1_20;
	ld.local.u32 	%r267, [%rd13+4];
	mul.lo.s32 	%r268, %r267, %r27;
	shr.u32 	%r269, %r268, 30;
	and.b32  	%r484, %r269, 2;
$L__BB1_20:
	ld.local.u32 	%r33, [%rd13+8];
	setp.lt.s32 	%p12, %r33, 0;
	mov.b32 	%r485, 1;
	@%p12 bra 	$L__BB1_22;
	ld.local.u32 	%r271, [%rd13+12];
	shr.u32 	%r485, %r271, 31;
$L__BB1_22:
	add.s32 	%r272, %r28, %r483;
	mov.u32 	%r273, pieces;
	mad.lo.s32 	%r274, %r272, 20, %r273;
	add.s32 	%r36, %r274, 168;
	and.b32  	%r275, %r483, 1;
	setp.eq.b32 	%p13, %r275, 1;
	not.pred 	%p14, %p13;
	@%p14 bra 	$L__BB1_24;
	mov.b32 	%r494, 2;
	st.shared.u32 	[%r36+4], %r494;
	mov.b32 	%r493, 3;
	bra.uni 	$L__BB1_25;
$L__BB1_24:
	mov.b32 	%r494, 3;
	st.shared.u32 	[%r36+4], %r494;
	mov.b32 	%r493, 2;
$L__BB1_25:
	st.shared.u32 	[%r36], %r493;
	st.shared.u8 	[%r36+8], %rs1;
	mov.b32 	%r490, 0;
$L__BB1_26:
	setp.lt.s32 	%p15, %r494, 1;
	@%p15 bra 	$L__BB1_30;
	ld.local.u32 	%r282, [%rd13+4];
	mul.lo.s32 	%r42, %r282, %r490;
	ld.local.u32 	%r283, [%rd13+12];
	mad.lo.s32 	%r43, %r283, %r490, %r485;
	mov.b32 	%r492, 0;
$L__BB1_28:
	mad.lo.s32 	%r284, %r30, %r492, %r42;
	mad.lo.s32 	%r285, %r284, %r27, %r484;
	mad.lo.s32 	%r286, %r33, %r492, %r43;
	mad.lo.s32 	%r287, %r286, 3, %r285;
	cvt.s64.s32 	%rd38, %r287;
	add.s64 	%rd39, %rd3, %rd38;
	ld.local.u8 	%rs15, [%rd39];
	mad.lo.s32 	%r288, %r494, %r490, %r492;
	add.s32 	%r289, %r36, %r288;
	st.shared.u8 	[%r289+9], %rs15;
	add.s32 	%r492, %r492, 1;
	ld.shared.u32 	%r494, [%r36+4];
	setp.lt.s32 	%p16, %r492, %r494;
	@%p16 bra 	$L__BB1_28;
	ld.shared.u32 	%r493, [%r36];
$L__BB1_30:
	add.s32 	%r490, %r490, 1;
	setp.lt.s32 	%p17, %r490, %r493;
	@%p17 bra 	$L__BB1_26;
	add.s32 	%r483, %r483, 1;
	setp.ne.s32 	%p18, %r483, 4;
	@%p18 bra 	$L__BB1_18;
	add.s32 	%r53, %r482, 1;
	setp.ne.s32 	%p19, %r482, 1;
	mov.u32 	%r482, %r53;
	@%p19 bra 	$L__BB1_17;
	mov.b32 	%r291, 4;
	st.shared.u32 	[pieces+328], %r291;
	mov.b32 	%r495, 0;
$L__BB1_34:
	mul.wide.u32 	%rd40, %r495, 16;
	add.s64 	%rd14, %rd10, %rd40;
	ld.local.u32 	%r55, [%rd14];
	setp.lt.s32 	%p20, %r55, 0;
	mov.b32 	%r496, 2;
	@%p20 bra 	$L__BB1_36;
	ld.local.u32 	%r293, [%rd14+4];
	shr.u32 	%r294, %r293, 30;
	and.b32  	%r496, %r294, 2;
$L__BB1_36:
	ld.local.u32 	%r58, [%rd14+8];
	setp.lt.s32 	%p21, %r58, 0;
	mov.b32 	%r497, 1;
	@%p21 bra 	$L__BB1_38;
	ld.local.u32 	%r296, [%rd14+12];
	shr.u32 	%r497, %r296, 31;
$L__BB1_38:
	mov.u32 	%r297, pieces;
	mad.lo.s32 	%r298, %r495, 20, %r297;
	add.s32 	%r61, %r298, 332;
	and.b32  	%r299, %r495, 1;
	setp.eq.b32 	%p22, %r299, 1;
	not.pred 	%p23, %p22;
	@%p23 bra 	$L__BB1_40;
	mov.b32 	%r506, 2;
	st.shared.u32 	[%r61+4], %r506;
	mov.b32 	%r505, 3;
	bra.uni 	$L__BB1_41;
$L__BB1_40:
	mov.b32 	%r506, 3;
	st.shared.u32 	[%r61+4], %r506;
	mov.b32 	%r505, 2;
$L__BB1_41:
	st.shared.u32 	[%r61], %r505;
	mov.b16 	%rs16, 0;
	st.shared.u8 	[%r61+8], %rs16;
	mov.b32 	%r502, 0;
$L__BB1_42:
	setp.lt.s32 	%p24, %r506, 1;
	@%p24 bra 	$L__BB1_46;
	ld.local.u32 	%r306, [%rd14+4];
	mul.lo.s32 	%r67, %r306, %r502;
	ld.local.u32 	%r307, [%rd14+12];
	mad.lo.s32 	%r68, %r307, %r502, %r497;
	mov.b32 	%r504, 0;
$L__BB1_44:
	mad.lo.s32 	%r308, %r55, %r504, %r67;
	add.s32 	%r309, %r308, %r496;
	mad.lo.s32 	%r310, %r58, %r504, %r68;
	mad.lo.s32 	%r311, %r310, 3, %r309;
	cvt.s64.s32 	%rd41, %r311;
	add.s64 	%rd42, %rd4, %rd41;
	ld.local.u8 	%rs17, [%rd42];
	mad.lo.s32 	%r312, %r506, %r502, %r504;
	add.s32 	%r313, %r61, %r312;
	st.shared.u8 	[%r313+9], %rs17;
	add.s32 	%r504, %r504, 1;
	ld.shared.u32 	%r506, [%r61+4];
	setp.lt.s32 	%p25, %r504, %r506;
	@%p25 bra 	$L__BB1_44;
	ld.shared.u32 	%r505, [%r61];
$L__BB1_46:
	add.s32 	%r502, %r502, 1;
	setp.lt.s32 	%p26, %r502, %r505;
	@%p26 bra 	$L__BB1_42;
	add.s32 	%r495, %r495, 1;
	setp.ne.s32 	%p27, %r495, 4;
	@%p27 bra 	$L__BB1_34;
	mov.b32 	%r315, 4;
	st.shared.u32 	[pieces+492], %r315;
	mov.b32 	%r507, 0;
$L__BB1_49:
	mul.wide.u32 	%rd43, %r507, 16;
	add.s64 	%rd15, %rd10, %rd43;
	ld.local.u32 	%r79, [%rd15];
	setp.lt.s32 	%p28, %r79, 0;
	mov.b32 	%r508, 2;
	@%p28 bra 	$L__BB1_51;
	ld.local.u32 	%r317, [%rd15+4];
	shr.u32 	%r318, %r317, 30;
	and.b32  	%r508, %r318, 2;
$L__BB1_51:
	ld.local.u32 	%r82, [%rd15+8];
	setp.lt.s32 	%p29, %r82, 0;
	mov.b32 	%r509, 2;
	@%p29 bra 	$L__BB1_53;
	ld.local.u32 	%r320, [%rd15+12];
	shr.u32 	%r321, %r320, 30;
	and.b32  	%r509, %r321, 2;
$L__BB1_53:
	mad.lo.s32 	%r323, %r507, 20, %r297;
	add.s32 	%r85, %r323, 496;
	and.b32  	%r324, %r507, 1;
	setp.eq.b32 	%p30, %r324, 1;
	not.pred 	%p31, %p30;
	@%p31 bra 	$L__BB1_55;
	mov.b32 	%r325, 3;
	st.shared.u32 	[%r85+4], %r325;
	bra.uni 	$L__BB1_56;
$L__BB1_55:
	mov.b32 	%r326, 3;
	st.shared.u32 	[%r85+4], %r326;
$L__BB1_56:
	mov.b32 	%r516, 3;
	st.shared.u32 	[%r85], %r516;
	mov.b16 	%rs18, 0;
	st.shared.u8 	[%r85+8], %rs18;
	mov.b32 	%r513, 0;
	mov.u32 	%r517, %r516;
$L__BB1_57:
	setp.lt.s32 	%p32, %r517, 1;
	@%p32 bra 	$L__BB1_61;
	ld.local.u32 	%r330, [%rd15+4];
	mul.lo.s32 	%r90, %r330, %r513;
	ld.local.u32 	%r331, [%rd15+12];
	mad.lo.s32 	%r91, %r331, %r513, %r509;
	mov.b32 	%r515, 0;
$L__BB1_59:
	mad.lo.s32 	%r332, %r79, %r515, %r90;
	add.s32 	%r333, %r332, %r508;
	mad.lo.s32 	%r334, %r82, %r515, %r91;
	mad.lo.s32 	%r335, %r334, 3, %r333;
	cvt.s64.s32 	%rd44, %r335;
	add.s64 	%rd45, %rd5, %rd44;
	ld.local.u8 	%rs19, [%rd45];
	mad.lo.s32 	%r336, %r517, %r513, %r515;
	add.s32 	%r337, %r85, %r336;
	st.shared.u8 	[%r337+9], %rs19;
	add.s32 	%r515, %r515, 1;
	ld.shared.u32 	%r517, [%r85+4];
	setp.lt.s32 	%p33, %r515, %r517;
	@%p33 bra 	$L__BB1_59;
	ld.shared.u32 	%r516, [%r85];
$L__BB1_61:
	add.s32 	%r513, %r513, 1;
	setp.lt.s32 	%p34, %r513, %r516;
	@%p34 bra 	$L__BB1_57;
	add.s32 	%r507, %r507, 1;
	setp.ne.s32 	%p35, %r507, 4;
	@%p35 bra 	$L__BB1_49;
	mov.b32 	%r339, 4;
	st.shared.u32 	[pieces+656], %r339;
	mov.b32 	%r519, 0;
$L__BB1_64:
	setp.eq.s32 	%p36, %r519, 0;
	selp.b32 	%r103, 1, -1, %p36;
	shl.b32 	%r104, %r519, 1;
	setp.ne.s32 	%p37, %r519, 0;
	selp.u16 	%rs2, 1, 0, %p37;
	mov.b32 	%r520, 0;
$L__BB1_65:
	mul.wide.u32 	%rd46, %r520, 16;
	add.s64 	%rd16, %rd10, %rd46;
	ld.local.u32 	%r106, [%rd16];
	mul.lo.s32 	%r342, %r106, %r103;
	setp.lt.s32 	%p38, %r342, 0;
	mov.b32 	%r521, 2;
	@%p38 bra 	$L__BB1_67;
	ld.local.u32 	%r343, [%rd16+4];
	mul.lo.s32 	%r344, %r343, %r103;
	shr.u32 	%r345, %r344, 30;
	and.b32  	%r521, %r345, 2;
$L__BB1_67:
	ld.local.u32 	%r109, [%rd16+8];
	setp.lt.s32 	%p39, %r109, 0;
	mov.b32 	%r522, 2;
	@%p39 bra 	$L__BB1_69;
	ld.local.u32 	%r347, [%rd16+12];
	shr.u32 	%r348, %r347, 30;
	and.b32  	%r522, %r348, 2;
$L__BB1_69:
	add.s32 	%r349, %r104, %r520;
	mad.lo.s32 	%r351, %r349, 20, %r297;
	add.s32 	%r112, %r351, 660;
	and.b32  	%r352, %r520, 1;
	setp.eq.b32 	%p40, %r352, 1;
	not.pred 	%p41, %p40;
	@%p41 bra 	$L__BB1_71;
	mov.b32 	%r353, 3;
	st.shared.u32 	[%r112+4], %r353;
	bra.uni 	$L__BB1_72;
$L__BB1_71:
	mov.b32 	%r354, 3;
	st.shared.u32 	[%r112+4], %r354;
$L__BB1_72:
	mov.b32 	%r529, 3;
	st.shared.u32 	[%r112], %r529;
	st.shared.u8 	[%r112+8], %rs2;
	mov.b32 	%r526, 0;
	mov.u32 	%r530, %r529;
$L__BB1_73:
	setp.lt.s32 	%p42, %r530, 1;
	@%p42 bra 	$L__BB1_77;
	ld.local.u32 	%r358, [%rd16+4];
	mul.lo.s32 	%r117, %r358, %r526;
	ld.local.u32 	%r359, [%rd16+12];
	mad.lo.s32 	%r118, %r359, %r526, %r522;
	mov.b32 	%r528, 0;
$L__BB1_75:
	mad.lo.s32 	%r360, %r106, %r528, %r117;
	mad.lo.s32 	%r361, %r360, %r103, %r521;
	mad.lo.s32 	%r362, %r109, %r528, %r118;
	mad.lo.s32 	%r363, %r362, 3, %r361;
	cvt.s64.s32 	%rd47, %r363;
	add.s64 	%rd48, %rd6, %rd47;
	ld.local.u8 	%rs20, [%rd48];
	mad.lo.s32 	%r364, %r530, %r526, %r528;
	add.s32 	%r365, %r112, %r364;
	st.shared.u8 	[%r365+9], %rs20;
	add.s32 	%r528, %r528, 1;
	ld.shared.u32 	%r530, [%r112+4];
	setp.lt.s32 	%p43, %r528, %r530;
	@%p43 bra 	$L__BB1_75;
	ld.shared.u32 	%r529, [%r112];
$L__BB1_77:
	add.s32 	%r526, %r526, 1;
	setp.lt.s32 	%p44, %r526, %r529;
	@%p44 bra 	$L__BB1_73;
	add.s32 	%r520, %r520, 1;
	setp.ne.s32 	%p45, %r520, 2;
	@%p45 bra 	$L__BB1_65;
	add.s32 	%r129, %r519, 1;
	setp.ne.s32 	%p46, %r519, 1;
	mov.u32 	%r519, %r129;
	@%p46 bra 	$L__BB1_64;
	mov.b32 	%r367, 8;
	st.shared.u32 	[pieces+820], %r367;
	mov.b32 	%r532, 0;
$L__BB1_81:
	setp.eq.s32 	%p47, %r532, 0;
	selp.b32 	%r131, 1, -1, %p47;
	shl.b32 	%r132, %r532, 2;
	setp.ne.s32 	%p48, %r532, 0;
	selp.u16 	%rs3, 1, 0, %p48;
	mov.b32 	%r533, 0;
$L__BB1_82:
	mul.wide.u32 	%rd49, %r533, 16;
	add.s64 	%rd17, %rd10, %rd49;
	ld.local.u32 	%r134, [%rd17];
	mul.lo.s32 	%r370, %r134, %r131;
	setp.lt.s32 	%p49, %r370, 0;
	mov.b32 	%r534, 3;
	@%p49 bra 	$L__BB1_84;
	ld.local.u32 	%r371, [%rd17+4];
	mul.lo.s32 	%r372, %r371, %r131;
	shr.s32 	%r373, %r372, 31;
	and.b32  	%r534, %r373, 3;
$L__BB1_84:
	ld.local.u32 	%r137, [%rd17+8];
	setp.lt.s32 	%p50, %r137, 0;
	mov.b32 	%r535, 1;
	@%p50 bra 	$L__BB1_86;
	ld.local.u32 	%r375, [%rd17+12];
	shr.u32 	%r535, %r375, 31;
$L__BB1_86:
	add.s32 	%r376, %r132, %r533;
	mad.lo.s32 	%r378, %r376, 20, %r297;
	add.s32 	%r140, %r378, 824;
	and.b32  	%r379, %r533, 1;
	setp.eq.b32 	%p51, %r379, 1;
	not.pred 	%p52, %p51;
	@%p52 bra 	$L__BB1_88;
	mov.b32 	%r544, 2;
	st.shared.u32 	[%r140+4], %r544;
	mov.b32 	%r543, 4;
	bra.uni 	$L__BB1_89;
$L__BB1_88:
	mov.b32 	%r544, 4;
	st.shared.u32 	[%r140+4], %r544;
	mov.b32 	%r543, 2;
$L__BB1_89:
	st.shared.u32 	[%r140], %r543;
	st.shared.u8 	[%r140+8], %rs3;
	mov.b32 	%r540, 0;
$L__BB1_90:
	setp.lt.s32 	%p53, %r544, 1;
	@%p53 bra 	$L__BB1_94;
	ld.local.u32 	%r386, [%rd17+4];
	mul.lo.s32 	%r146, %r386, %r540;
	ld.local.u32 	%r387, [%rd17+12];
	mad.lo.s32 	%r147, %r387, %r540, %r535;
	mov.b32 	%r542, 0;
$L__BB1_92:
	mad.lo.s32 	%r388, %r134, %r542, %r146;
	mad.lo.s32 	%r389, %r388, %r131, %r534;
	mad.lo.s32 	%r390, %r137, %r542, %r147;
	shl.b32 	%r391, %r390, 2;
	add.s32 	%r392, %r389, %r391;
	cvt.s64.s32 	%rd50, %r392;
	add.s64 	%rd51, %rd7, %rd50;
	ld.local.u8 	%rs21, [%rd51];
	mad.lo.s32 	%r393, %r544, %r540, %r542;
	add.s32 	%r394, %r140, %r393;
	st.shared.u8 	[%r394+9], %rs21;
	add.s32 	%r542, %r542, 1;
	ld.shared.u32 	%r544, [%r140+4];
	setp.lt.s32 	%p54, %r542, %r544;
	@%p54 bra 	$L__BB1_92;
	ld.shared.u32 	%r543, [%r140];
$L__BB1_94:
	add.s32 	%r540, %r540, 1;
	setp.lt.s32 	%p55, %r540, %r543;
	@%p55 bra 	$L__BB1_90;
	add.s32 	%r533, %r533, 1;
	setp.ne.s32 	%p56, %r533, 4;
	@%p56 bra 	$L__BB1_82;
	add.s32 	%r157, %r532, 1;
	setp.ne.s32 	%p57, %r532, 1;
	mov.u32 	%r532, %r157;
	@%p57 bra 	$L__BB1_81;
	mov.b32 	%r396, 8;
	st.shared.u32 	[pieces+984], %r396;
	mov.b32 	%r545, 0;
$L__BB1_98:
	setp.eq.s32 	%p58, %r545, 0;
	selp.b32 	%r159, 1, -1, %p58;
	shl.b32 	%r160, %r545, 2;
	setp.ne.s32 	%p59, %r545, 0;
	selp.u16 	%rs4, 1, 0, %p59;
	mov.b32 	%r546, 0;
$L__BB1_99:
	mul.wide.u32 	%rd52, %r546, 16;
	add.s64 	%rd18, %rd10, %rd52;
	ld.local.u32 	%r162, [%rd18];
	mul.lo.s32 	%r399, %r162, %r159;
	setp.lt.s32 	%p60, %r399, 0;
	mov.b32 	%r547, 3;
	@%p60 bra 	$L__BB1_101;
	ld.local.u32 	%r400, [%rd18+4];
	mul.lo.s32 	%r401, %r400, %r159;
	shr.s32 	%r402, %r401, 31;
	and.b32  	%r547, %r402, 3;
$L__BB1_101:
	ld.local.u32 	%r165, [%rd18+8];
	setp.lt.s32 	%p61, %r165, 0;
	mov.b32 	%r548, 1;
	@%p61 bra 	$L__BB1_103;
	ld.local.u32 	%r404, [%rd18+12];
	shr.u32 	%r548, %r404, 31;
$L__BB1_103:
	add.s32 	%r405, %r160, %r546;
	mad.lo.s32 	%r407, %r405, 20, %r297;
	add.s32 	%r168, %r407, 988;
	and.b32  	%r408, %r546, 1;
	setp.eq.b32 	%p62, %r408, 1;
	not.pred 	%p63, %p62;
	@%p63 bra 	$L__BB1_105;
	mov.b32 	%r557, 2;
	st.shared.u32 	[%r168+4], %r557;
	mov.b32 	%r556, 4;
	bra.uni 	$L__BB1_106;
$L__BB1_105:
	mov.b32 	%r557, 4;
	st.shared.u32 	[%r168+4], %r557;
	mov.b32 	%r556, 2;
$L__BB1_106:
	st.shared.u32 	[%r168], %r556;
	st.shared.u8 	[%r168+8], %rs4;
	mov.b32 	%r553, 0;
$L__BB1_107:
	setp.lt.s32 	%p64, %r557, 1;
	@%p64 bra 	$L__BB1_111;
	ld.local.u32 	%r415, [%rd18+4];
	mul.lo.s32 	%r174, %r415, %r553;
	ld.local.u32 	%r416, [%rd18+12];
	mad.lo.s32 	%r175, %r416, %r553, %r548;
	mov.b32 	%r555, 0;
$L__BB1_109:
	mad.lo.s32 	%r417, %r162, %r555, %r174;
	mad.lo.s32 	%r418, %r417, %r159, %r547;
	mad.lo.s32 	%r419, %r165, %r555, %r175;
	shl.b32 	%r420, %r419, 2;
	add.s32 	%r421, %r418, %r420;
	cvt.s64.s32 	%rd53, %r421;
	add.s64 	%rd54, %rd8, %rd53;
	ld.local.u8 	%rs22, [%rd54];
	mad.lo.s32 	%r422, %r557, %r553, %r555;
	add.s32 	%r423, %r168, %r422;
	st.shared.u8 	[%r423+9], %rs22;
	add.s32 	%r555, %r555, 1;
	ld.shared.u32 	%r557, [%r168+4];
	setp.lt.s32 	%p65, %r555, %r557;
	@%p65 bra 	$L__BB1_109;
	ld.shared.u32 	%r556, [%r168];
$L__BB1_111:
	add.s32 	%r553, %r553, 1;
	setp.lt.s32 	%p66, %r553, %r556;
	@%p66 bra 	$L__BB1_107;
	add.s32 	%r546, %r546, 1;
	setp.ne.s32 	%p67, %r546, 4;
	@%p67 bra 	$L__BB1_99;
	add.s32 	%r185, %r545, 1;
	setp.ne.s32 	%p68, %r545, 1;
	mov.u32 	%r545, %r185;
	@%p68 bra 	$L__BB1_98;
	mov.b32 	%r425, 8;
	st.shared.u32 	[pieces+1148], %r425;
	mov.b32 	%r558, 0;
$L__BB1_115:
	setp.eq.s32 	%p69, %r558, 0;
	selp.b32 	%r187, 1, -1, %p69;
	shl.b32 	%r188, %r558, 2;
	setp.ne.s32 	%p70, %r558, 0;
	selp.u16 	%rs5, 1, 0, %p70;
	mad.lo.s32 	%r189, %r558, 80, %r297;
	mov.b32 	%r559, 0;
$L__BB1_116:
	mul.wide.u32 	%rd55, %r559, 16;
	add.s64 	%rd19, %rd10, %rd55;
	ld.local.u32 	%r429, [%rd19];
	mul.lo.s32 	%r191, %r429, %r187;
	setp.lt.s32 	%p71, %r191, 0;
	mov.b32 	%r560, 3;
	@%p71 bra 	$L__BB1_118;
	ld.local.u32 	%r430, [%rd19+4];
	mul.lo.s32 	%r431, %r430, %r187;
	shr.s32 	%r432, %r431, 31;
	and.b32  	%r560, %r432, 3;
$L__BB1_118:
	ld.local.u32 	%r194, [%rd19+8];
	setp.lt.s32 	%p72, %r194, 0;
	mov.b32 	%r561, 1;
	@%p72 bra 	$L__BB1_120;
	ld.local.u32 	%r434, [%rd19+12];
	shr.u32 	%r561, %r434, 31;
$L__BB1_120:
	add.s32 	%r435, %r188, %r559;
	mad.lo.s32 	%r437, %r435, 20, %r297;
	add.s32 	%r197, %r437, 1152;
	and.b32  	%r438, %r559, 1;
	setp.eq.b32 	%p73, %r438, 1;
	add.s32 	%r563, %r197, 4;
	not.pred 	%p74, %p73;
	@%p74 bra 	$L__BB1_122;
	mov.b32 	%r572, 2;
	st.shared.u32 	[%r197+4], %r572;
	mov.b32 	%r571, 4;
	bra.uni 	$L__BB1_123;
$L__BB1_122:
	mov.b32 	%r572, 4;
	st.shared.u32 	[%r197+4], %r572;
	mov.b32 	%r571, 2;
$L__BB1_123:
	st.shared.u32 	[%r197], %r571;
	st.shared.u8 	[%r197+8], %rs5;
	mad.lo.s32 	%r203, %r559, 20, %r189;
	shl.b32 	%r444, %r194, 2;
	add.s32 	%r204, %r191, %r444;
	mov.b32 	%r567, 0;
$L__BB1_124:
	setp.lt.s32 	%p75, %r572, 1;
	@%p75 bra 	$L__BB1_128;
	ld.local.u32 	%r446, [%rd19+4];
	ld.local.u32 	%r447, [%rd19+12];
	mad.lo.s32 	%r448, %r447, %r567, %r561;
	mul.lo.s32 	%r449, %r187, %r567;
	mad.lo.s32 	%r450, %r449, %r446, %r560;
	shl.b32 	%r451, %r448, 2;
	add.s32 	%r568, %r450, %r451;
	mov.b32 	%r569, 1161;
$L__BB1_126:
	cvt.s64.s32 	%rd56, %r568;
	add.s64 	%rd57, %rd9, %rd56;
	ld.local.u8 	%rs23, [%rd57];
	mad.lo.s32 	%r452, %r572, %r567, %r569;
	add.s32 	%r453, %r203, %r452;
	st.shared.u8 	[%r453], %rs23;
	ld.shared.u32 	%r572, [%r563];
	add.s32 	%r213, %r569, 1;
	add.s32 	%r454, %r569, -1160;
	add.s32 	%r568, %r568, %r204;
	setp.lt.s32 	%p76, %r454, %r572;
	mov.u32 	%r569, %r213;
	@%p76 bra 	$L__BB1_126;
	ld.shared.u32 	%r571, [%r197];
$L__BB1_128:
	add.s32 	%r567, %r567, 1;
	setp.lt.s32 	%p77, %r567, %r571;
	@%p77 bra 	$L__BB1_124;
	add.s32 	%r559, %r559, 1;
	setp.ne.s32 	%p78, %r559, 4;
	@%p78 bra 	$L__BB1_116;
	add.s32 	%r220, %r558, 1;
	setp.ne.s32 	%p79, %r558, 1;
	mov.u32 	%r558, %r220;
	@%p79 bra 	$L__BB1_115;
$L__BB1_131:
	ld.param.u64 	%rd73, [_Z10run_threadiP6_boardPi_param_1];
	ld.param.u32 	%r469, [_Z10run_threadiP6_boardPi_param_0];
	bar.sync 	0;
	mov.u32 	%r455, pieces;
	cvt.u64.u32 	%rd58, %r455;
	cvta.shared.u64 	%rd59, %rd58;
	st.local.u64 	[%rd11], %rd59;
	shl.b32 	%r456, %r1, 7;
	mul.wide.s32 	%rd60, %r456, 57;
	add.s64 	%rd61, %rd73, %rd60;
	st.local.u64 	[%rd11+8], %rd61;
	mov.b32 	%r457, 0;
	st.local.v2.b32 	[%rd11+32], {%r457, %r457};
	st.local.v2.b32 	[%rd11+40], {%r457, %r457};
	st.local.v2.b32 	[%rd11+48], {%r457, %r457};
	mov.b16 	%rs24, 0;
	st.local.u8 	[%rd11+72], %rs24;
	mov.b32 	%r458, 4325376;
	st.local.v2.b32 	[%rd11+16], {%r457, %r458};
	mov.b32 	%r459, 16896;
	st.local.v2.b32 	[%rd11+24], {%r457, %r459};
	mov.b32 	%r460, 1111638528;
	st.local.v2.b32 	[%rd11+56], {%r457, %r460};
	mov.b32 	%r461, 66;
	st.local.v2.b32 	[%rd11+64], {%r461, %r457};
	st.local.u32 	[%rd11+76], %r457;
	st.local.u32 	[%rd11+80], %r457;
	mul.hi.s32 	%r462, %r469, 715827883;
	shr.u32 	%r463, %r462, 31;
	add.s32 	%r464, %r462, %r463;
	add.s32 	%r465, %r464, %r469;
	cvt.s64.s32 	%rd62, %r465;
	add.s64 	%rd63, %rd11, %rd62;
	mov.b16 	%rs25, 68;
	st.local.u8 	[%rd63+16], %rs25;
	mul.wide.s32 	%rd64, %r469, 4;
	mov.u64 	%rd65, days;
	add.s64 	%rd66, %rd65, %rd64;
	ld.global.nc.u32 	%r221, [%rd66];
	setp.lt.s32 	%p80, %r221, 1;
	@%p80 bra 	$L__BB1_136;
	mov.b32 	%r573, 0;
	add.u64 	%rd68, %SP, 128;
$L__BB1_133:
	cvt.u64.u32 	%rd67, %r573;
	add.s64 	%rd20, %rd11, %rd67;
	mov.b16 	%rs26, 68;
	st.local.u8 	[%rd20+30], %rs26;
	{ // callseq 1, 0
	.param .b64 param0;
	st.param.b64 	[param0], %rd68;
	.param .b32 param1;
	st.param.b32 	[param1], 0;
	.param .b32 retval0;
	call.uni (retval0), 
	_Z5solveP8_contexti, 
	(
	param0, 
	param1
	);
	ld.param.b32 	%r467, [retval0];
	} // callseq 1
	setp.eq.s32 	%p81, %r467, 0;
	@%p81 bra 	$L__BB1_135;
	mul.wide.s32 	%rd69, %r1, 4;
	add.s64 	%rd70, %rd1, %rd69;
	st.global.u32 	[%rd70], %r467;
	bra.uni 	$L__BB1_137;
$L__BB1_135:
	mov.b16 	%rs27, 0;
	st.local.u8 	[%rd20+30], %rs27;
	add.s32 	%r573, %r573, 1;
	setp.lt.s32 	%p82, %r573, %r221;
	@%p82 bra 	$L__BB1_133;
$L__BB1_136:
	ld.local.u32 	%r468, [%rd11+76];
	mul.wide.s32 	%rd71, %r1, 4;
	add.s64 	%rd72, %rd1, %rd71;
	st.global.u32 	[%rd72], %r468;
$L__BB1_137:
	ret;

}


// ===== COMPILED SASS (sm_100) =====

	.target	sm_100

	.elftype	@"ET_EXEC"


//--------------------- .note.nv.tkinfo           --------------------------
	.section	.note.nv.tkinfo,"",@"SHT_NOTE"
	.sectionflags	@"SHF_NOTE_NV_TKINFO"
	.tkinfo
        /*0018*/ 	.word	0x00000002
        /*0030*/ 	.string	""
        /*0030*/ 	.string	"ptxas"
        /*0030*/ 	.string	"Cuda compilation tools, release 13.0, V13.0.88"
        /*0030*/ 	.string	"Build cuda_13.0.r13.0/compiler.36424714_0"
        /*0030*/ 	.string	"-arch sm_100 -m 64 "



//--------------------- .note.nv.cuinfo           --------------------------
	.section	.note.nv.cuinfo,"",@"SHT_NOTE"
	.sectionflags	@"SHF_NOTE_NV_CUINFO"
        /*0018*/ 	.short	0x0002
        /*001a*/ 	.short	0x0064
        /*001c*/ 	.short	0x0082
	.zero		2


//--------------------- .nv.info                  --------------------------
	.section	.nv.info,"",@"SHT_CUDA_INFO"
	.align	4


	//----- nvinfo : EIATTR_REGCOUNT
	.align		4
        /*0000*/ 	.byte	0x04, 0x2f
        /*0002*/ 	.short	(.L_2 - .L_1)
	.align		4
.L_1:
        /*0004*/ 	.word	index@(_Z10run_threadiP6_boardPi)
        /*0008*/ 	.word	0x00000030


	//----- nvinfo : EIATTR_FRAME_SIZE
	.align		4
.L_2:
        /*000c*/ 	.byte	0x04, 0x11
        /*000e*/ 	.short	(.L_4 - .L_3)
	.align		4
.L_3:
        /*0010*/ 	.word	index@($_Z10run_threadiP6_boardPi$_Z5solveP8_contexti)
        /*0014*/ 	.word	0x000000e0


	//----- nvinfo : EIATTR_FRAME_SIZE
	.align		4
.L_4:
        /*0018*/ 	.byte	0x04, 0x11
        /*001a*/ 	.short	(.L_6 - .L_5)
	.align		4
.L_5:
        /*001c*/ 	.word	index@(_Z10run_threadiP6_boardPi)
        /*0020*/ 	.word	0x000000e0


	//----- nvinfo : EIATTR_MIN_STACK_SIZE
	.align		4
.L_6:
        /*0024*/ 	.byte	0x04, 0x12
        /*0026*/ 	.short	(.L_8 - .L_7)
	.align		4
.L_7:
        /*0028*/ 	.word	index@(_Z10run_threadiP6_boardPi)
        /*002c*/ 	.word	0x000000e0
.L_8:


//--------------------- .nv.compat                --------------------------
	.section	.nv.compat,"",@"SHT_CUDA_COMPAT_INFO"
	.align	4
        /*0000*/ 	.byte	0x02, 0x09, 0x00, 0x00, 0x02, 0x02, 0x01, 0x00, 0x02, 0x05, 0x05, 0x00, 0x03, 0x07, 0x01, 0x01
        /*0010*/ 	.byte	0x02, 0x03, 0x00, 0x00, 0x02, 0x06, 0x01, 0x00, 0x04, 0x0b, 0x08, 0x00, 0x09, 0x00, 0x00, 0x00
        /*0020*/ 	.byte	0x00, 0x00, 0x00, 0x00


//--------------------- .nv.info._Z10run_threadiP6_boardPi --------------------------
	.section	.nv.info._Z10run_threadiP6_boardPi,"",@"SHT_CUDA_INFO"
	.sectionflags	@""
	.align	4


	//----- nvinfo : EIATTR_CUDA_API_VERSION
	.align		4
        /*0000*/ 	.byte	0x04, 0x37
        /*0002*/ 	.short	(.L_10 - .L_9)
.L_9:
        /*0004*/ 	.word	0x00000082


	//----- nvinfo : EIATTR_KPARAM_INFO
	.align		4
.L_10:
        /*0008*/ 	.byte	0x04, 0x17
        /*000a*/ 	.short	(.L_12 - .L_11)
.L_11:
        /*000c*/ 	.word	0x00000000
        /*0010*/ 	.short	0x0002
        /*0012*/ 	.short	0x0010
        /*0014*/ 	.byte	0x00, 0xf5, 0x21, 0x00


	//----- nvinfo : EIATTR_KPARAM_INFO
	.align		4
.L_12:
        /*0018*/ 	.byte	0x04, 0x17
        /*001a*/ 	.short	(.L_14 - .L_13)
.L_13:
        /*001c*/ 	.word	0x00000000
        /*0020*/ 	.short	0x0001
        /*0022*/ 	.short	0x0008
        /*0024*/ 	.byte	0x00, 0xf5, 0x21, 0x00


	//----- nvinfo : EIATTR_KPARAM_INFO
	.align		4
.L_14:
        /*0028*/ 	.byte	0x04, 0x17
        /*002a*/ 	.short	(.L_16 - .L_15)
.L_15:
        /*002c*/ 	.word	0x00000000
        /*0030*/ 	.short	0x0000
        /*0032*/ 	.short	0x0000
        /*0034*/ 	.byte	0x00, 0xf0, 0x11, 0x00


	//----- nvinfo : EIATTR_SPARSE_MMA_MASK
	.align		4
.L_16:
        /*0038*/ 	.byte	0x03, 0x50
        /*003a*/ 	.short	0x0000


	//----- nvinfo : EIATTR_MAXREG_COUNT
	.align		4
        /*003c*/ 	.byte	0x03, 0x1b
        /*003e*/ 	.short	0x00ff


	//----- nvinfo : EIATTR_NUM_BARRIERS
	.align		4
        /*0040*/ 	.byte	0x02, 0x4c
        /*0042*/ 	.byte	0x01
	.zero		1


	//----- nvinfo : EIATTR_MERCURY_ISA_VERSION
	.align		4
        /*0044*/ 	.byte	0x03, 0x5f
        /*0046*/ 	.short	0x0101


	//----- nvinfo : EIATTR_VRC_CTA_INIT_COUNT
	.align		4
        /*0048*/ 	.byte	0x02, 0x4a
	.zero		1
	.zero		1


	//----- nvinfo : EIATTR_EXIT_INSTR_OFFSETS
	.align		4
        /*004c*/ 	.byte	0x04, 0x1c
        /*004e*/ 	.short	(.L_18 - .L_17)


	//   ....[0]....
.L_17:
        /*0050*/ 	.word	0x00002bd0


	//   ....[1]....
        /*0054*/ 	.word	0x00002c10


	//----- nvinfo : EIATTR_CRS_STACK_SIZE
	.align		4
.L_18:
        /*0058*/ 	.byte	0x04, 0x1e
        /*005a*/ 	.short	(.L_20 - .L_19)
.L_19:
        /*005c*/ 	.word	0x00000000


	//----- nvinfo : EIATTR_CBANK_PARAM_SIZE
	.align		4
.L_20:
        /*0060*/ 	.byte	0x03, 0x19
        /*0062*/ 	.short	0x0018


	//----- nvinfo : EIATTR_PARAM_CBANK
	.align		4
        /*0064*/ 	.byte	0x04, 0x0a
        /*0066*/ 	.short	(.L_22 - .L_21)
	.align		4
.L_21:
        /*0068*/ 	.word	index@(.nv.constant0._Z10run_threadiP6_boardPi)
        /*006c*/ 	.short	0x0380
        /*006e*/ 	.short	0x0018


	//----- nvinfo : EIATTR_SW_WAR
	.align		4
.L_22:
        /*0070*/ 	.byte	0x04, 0x36
        /*0072*/ 	.short	(.L_24 - .L_23)
.L_23:
        /*0074*/ 	.word	0x00000008
.L_24:


//--------------------- .nv.callgraph             --------------------------
	.section	.nv.callgraph,"",@"SHT_CUDA_CALLGRAPH"
	.align	4
	.sectionentsize	8
	.align		4
        /*0000*/ 	.word	0x00000000
	.align		4
        /*0004*/ 	.word	0xffffffff
	.align		4
        /*0008*/ 	.word	0x00000000
	.align		4
        /*000c*/ 	.word	0xfffffffe
	.align		4
        /*0010*/ 	.word	0x00000000
	.align		4
        /*0014*/ 	.word	0xfffffffd
	.align		4
        /*0018*/ 	.word	0x00000000
	.align		4
        /*001c*/ 	.word	0xfffffffc


//--------------------- .nv.constant4             --------------------------
	.section	.nv.constant4,"a",@progbits
	.align	8
	.align		8
.nv.constant4:
        /*0000*/ 	.dword	days


//--------------------- .text._Z10run_threadiP6_boardPi --------------------------
	.section	.text._Z10run_threadiP6_boardPi,"ax",@progbits
	.align	128
.text._Z10run_threadiP6_boardPi:
        .type           _Z10run_threadiP6_boardPi,@function
        .size           _Z10run_threadiP6_boardPi,(.L_x_80 - _Z10run_threadiP6_boardPi)
        .other          _Z10run_threadiP6_boardPi,@"STO_CUDA_ENTRY STV_DEFAULT"
_Z10run_threadiP6_boardPi:
[----:B------:R-:W0:Y:S01]  /*0000*/  LDC R1, c[0x0][0x37c] ;  /* 0x0000df00ff017b82 */ /* 0x000e220000000800 */
[----:B------:R-:W1:Y:S01]  /*0010*/  S2R R22, SR_TID.X ;  /* 0x0000000000167919 */ /* 0x000e620000002100 */
[----:B0-----:R-:W-:Y:S01]  /*0020*/  VIADD R1, R1, 0xffffff20 ;  /* 0xffffff2001017836 */ /* 0x001fe20000000000 */
[----:B------:R-:W0:Y:S05]  /*0030*/  LDCU UR38, c[0x0][0x2fc] ;  /* 0x00005f80ff2677ac */ /* 0x000e2a0008000800 */
[----:B------:R-:W2:Y:S01]  /*0040*/  LDC R0, c[0x0][0x2f8] ;  /* 0x0000be00ff007b82 */ /* 0x000ea20000000800 */
[----:B------:R-:W3:Y:S01]  /*0050*/  S2R R3, SR_CTAID.X ;  /* 0x0000000000037919 */ /* 0x000ee20000002500 */
[----:B------:R-:W-:Y:S01]  /*0060*/  BSSY.RECONVERGENT B0, `(.L_x_0) ;  /* 0x0000277000007945 */ /* 0x000fe20003800200 */
[----:B------:R-:W3:Y:S01]  /*0070*/  LDCU UR4, c[0x0][0x360] ;  /* 0x00006c00ff0477ac */ /* 0x000ee20008000800 */
[----:B------:R4:W-:Y:S01]  /*0080*/  STL.128 [R1+0x80], RZ ;  /* 0x000080ff01007387 */ /* 0x0009e20000100c00 */
[----:B------:R-:W0:Y:S03]  /*0090*/  LDCU.64 UR36, c[0x0][0x358] ;  /* 0x00006b00ff2477ac */ /* 0x000e260008000a00 */
[----:B------:R4:W-:Y:S04]  /*00a0*/  STL.128 [R1+0x90], RZ ;  /* 0x000090ff01007387 */ /* 0x0009e80000100c00 */
[----:B------:R4:W-:Y:S04]  /*00b0*/  STL.128 [R1+0xa0], RZ ;  /* 0x0000a0ff01007387 */ /* 0x0009e80000100c00 */
[----:B------:R4:W-:Y:S04]  /*00c0*/  STL.128 [R1+0xb0], RZ ;  /* 0x0000b0ff01007387 */ /* 0x0009e80000100c00 */
[----:B------:R4:W-:Y:S04]  /*00d0*/  STL.64 [R1+0xc0], RZ ;  /* 0x0000c0ff01007387 */ /* 0x0009e80000100a00 */
[----:B------:R4:W-:Y:S04]  /*00e0*/  STL.U8 [R1+0xc8], RZ ;  /* 0x0000c8ff01007387 */ /* 0x0009e80000100000 */
[----:B------:R4:W-:Y:S01]  /*00f0*/  STL [R1+0xcc], RZ ;  /* 0x0000ccff01007387 */ /* 0x0009e20000100800 */
[----:B-1----:R-:W-:-:S03]  /*0100*/  ISETP.NE.AND P0, PT, R22, RZ, PT ;  /* 0x000000ff1600720c */ /* 0x002fc60003f05270 */
[----:B------:R4:W-:Y:S01]  /*0110*/  STL.64 [R1+0xd0], RZ ;  /* 0x0000d0ff01007387 */ /* 0x0009e20000100a00 */
[----:B---3--:R-:W-:-:S09]  /*0120*/  IMAD R22, R3, UR4, R22 ;  /* 0x0000000403167c24 */ /* 0x008fd2000f8e0216 */
[----:B0---4-:R-:W-:Y:S05]  /*0130*/  @P0 BRA `(.L_x_1) ;  /* 0x0000002400a40947 */ /* 0x011fea0003800000 */
[----:B------:R-:W-:Y:S02]  /*0140*/  HFMA2 R7, -RZ, RZ, 0, 203.25 ;  /* 0x00005a5aff077431 */ /* 0x000fe400000001ff */
[----:B------:R-:W-:Y:S01]  /*0150*/  IMAD.MOV.U32 R4, RZ, RZ, 0x54545454 ;  /* 0x54545454ff047424 */ /* 0x000fe200078e00ff */
[----:B------:R-:W-:Y:S01]  /*0160*/  MOV R10, RZ ;  /* 0x000000ff000a7202 */ /* 0x000fe20000000f00 */
[----:B------:R-:W-:Y:S01]  /*0170*/  IMAD.MOV.U32 R5, RZ, RZ, 0x540000 ;  /* 0x00540000ff057424 */ /* 0x000fe200078e00ff */
[----:B------:R-:W0:Y:S01]  /*0180*/  S2UR UR5, SR_CgaCtaId ;  /* 0x00000000000579c3 */ /* 0x000e220000008800 */
[----:B------:R-:W-:Y:S02]  /*0190*/  IMAD.MOV.U32 R6, RZ, RZ, 0x5a5a5a00 ;  /* 0x5a5a5a00ff067424 */ /* 0x000fe400078e00ff */
[----:B------:R-:W-:Y:S02]  /*01a0*/  HFMA2 R27, -RZ, RZ, 0, 0 ;  /* 0x00000000ff1b7431 */ /* 0x000fe400000001ff */
[----:B------:R-:W-:-:S02]  /*01b0*/  IMAD.MOV.U32 R8, RZ, RZ, 0x1 ;  /* 0x00000001ff087424 */ /* 0x000fc400078e00ff */
[----:B------:R-:W-:Y:S02]  /*01c0*/  HFMA2 R30, -RZ, RZ, 0, 5.9604644775390625e-08 ;  /* 0x00000001ff1e7431 */ /* 0x000fe400000001ff */
[----:B------:R-:W-:Y:S01]  /*01d0*/  IMAD.MOV.U32 R11, RZ, RZ, 0x1 ;  /* 0x00000001ff0b7424 */ /* 0x000fe200078e00ff */
[----:B------:R1:W-:Y:S01]  /*01e0*/  STL.128 [R1+0x30], R4 ;  /* 0x0000300401007387 */ /* 0x0003e20000100c00 */
[----:B------:R-:W-:Y:S01]  /*01f0*/  IMAD.MOV.U32 R9, RZ, RZ, RZ ;  /* 0x000000ffff097224 */ /* 0x000fe200078e00ff */
[----:B------:R-:W-:Y:S01]  /*0200*/  MOV R15, 0xffffffff ;  /* 0xffffffff000f7802 */ /* 0x000fe20000000f00 */
[----:B------:R-:W-:Y:S01]  /*0210*/  IMAD.MOV.U32 R3, RZ, RZ, 0x4f4f ;  /* 0x00004f4fff037424 */ /* 0x000fe200078e00ff */
[----:B------:R-:W-:Y:S01]  /*0220*/  STL.U8 [R1+0x16], RZ ;  /* 0x000016ff01007387 */ /* 0x000fe20000100000 */
[----:B------:R-:W-:Y:S01]  /*0230*/  IMAD.MOV.U32 R16, RZ, RZ, 0x5050 ;  /* 0x00005050ff107424 */ /* 0x000fe200078e00ff */
[----:B------:R-:W-:Y:S01]  /*0240*/  UMOV UR4, 0x400 ;  /* 0x0000040000047882 */ /* 0x000fe20000000000 */
[----:B------:R-:W-:Y:S01]  /*0250*/  IMAD.MOV.U32 R25, RZ, RZ, 0x1 ;  /* 0x00000001ff197424 */ /* 0x000fe200078e00ff */
[----:B------:R3:W-:Y:S01]  /*0260*/  STL.128 [R1+0x40], R8 ;  /* 0x0000400801007387 */ /* 0x0007e20000100c00 */
[C---:B------:R-:W-:Y:S01]  /*0270*/  PRMT R2, R3.reuse, 0x5410, R3 ;  /* 0x0000541003027816 */ /* 0x040fe20000000003 */
[----:B------:R-:W-:Y:S01]  /*0280*/  IMAD.MOV.U32 R26, RZ, RZ, -0x1 ;  /* 0xffffffffff1a7424 */ /* 0x000fe200078e00ff */
[----:B------:R-:W-:Y:S01]  /*0290*/  PRMT R3, R3, 0x5410, R16 ;  /* 0x0000541003037816 */ /* 0x000fe20000000010 */
[----:B------:R-:W-:Y:S01]  /*02a0*/  IMAD.MOV.U32 R24, RZ, RZ, RZ ;  /* 0x000000ffff187224 */ /* 0x000fe200078e00ff */
[----:B------:R-:W-:Y:S01]  /*02b0*/  STL.U8 [R1+0x17], RZ ;  /* 0x000017ff01007387 */ /* 0x000fe20000100000 */
[----:B------:R-:W-:-:S02]  /*02c0*/  IMAD.MOV.U32 R12, RZ, RZ, -0x1 ;  /* 0xffffffffff0c7424 */ /* 0x000fc400078e00ff */
[----:B-1----:R-:W-:Y:S01]  /*02d0*/  IMAD.MOV.U32 R4, RZ, RZ, 0x4343 ;  /* 0x00004343ff047424 */ /* 0x002fe200078e00ff */
[----:B------:R-:W-:Y:S01]  /*02e0*/  MOV R7, 0x6a ;  /* 0x0000006a00077802 */ /* 0x000fe20000000f00 */
[----:B------:R-:W-:Y:S01]  /*02f0*/  IMAD.MOV.U32 R6, RZ, RZ, 0x6a6a6a6a ;  /* 0x6a6a6a6aff067424 */ /* 0x000fe200078e00ff */
[----:B------:R1:W-:Y:S01]  /*0300*/  STL.64 [R1], R2 ;  /* 0x0000000201007387 */ /* 0x0003e20000100a00 */
[----:B------:R-:W-:Y:S01]  /*0310*/  IMAD.MOV.U32 R13, RZ, RZ, RZ ;  /* 0x000000ffff0d7224 */ /* 0x000fe200078e00ff */
[----:B------:R-:W-:Y:S01]  /*0320*/  PRMT R4, R4, 0x5410, R16 ;  /* 0x0000541004047816 */ /* 0x000fe20000000010 */
[----:B------:R-:W-:Y:S01]  /*0330*/  IMAD.MOV.U32 R14, RZ, RZ, RZ ;  /* 0x000000ffff0e7224 */ /* 0x000fe200078e00ff */
[----:B------:R4:W-:Y:S01]  /*0340*/  STL.64 [R1+0x28], R6 ;  /* 0x0000280601007387 */ /* 0x0009e20000100a00 */
[----:B---3--:R-:W-:Y:S02]  /*0350*/  HFMA2 R10, -RZ, RZ, 0, 4.5299530029296875e-06 ;  /* 0x0000004cff0a7431 */ /* 0x008fe400000001ff */
[----:B------:R-:W-:Y:S01]  /*0360*/  IMAD.MOV.U32 R8, RZ, RZ, 0x5000 ;  /* 0x00005000ff087424 */ /* 0x000fe200078e00ff */
[--C-:B------:R-:W-:Y:S01]  /*0370*/  PRMT R5, R4, 0x5410, R4.reuse ;  /* 0x0000541004057816 */ /* 0x100fe20000000004 */
[----:B------:R-:W-:Y:S01]  /*0380*/  IMAD.MOV.U32 R29, RZ, RZ, -0x1 ;  /* 0xffffffffff1d7424 */ /* 0x000fe200078e00ff */
[----:B------:R-:W-:Y:S01]  /*0390*/  STL.128 [R1+0x50], R24 ;  /* 0x0000501801007387 */ /* 0x000fe20000100c00 */
[----:B------:R-:W-:Y:S01]  /*03a0*/  IMAD.MOV.U32 R28, RZ, RZ, RZ ;  /* 0x000000ffff1c7224 */ /* 0x000fe200078e00ff */
[----:B------:R-:W-:Y:S01]  /*03b0*/  PRMT R4, R8, 0x7610, R4 ;  /* 0x0000761008047816 */ /* 0x000fe20000000004 */
[----:B------:R-:W-:Y:S01]  /*03c0*/  IMAD.MOV.U32 R31, RZ, RZ, RZ ;  /* 0x000000ffff1f7224 */ /* 0x000fe200078e00ff */
[----:B------:R-:W-:Y:S01]  /*03d0*/  STL.128 [R1+0x60], R12 ;  /* 0x0000600c01007387 */ /* 0x000fe20000100c00 */
[----:B------:R-:W-:Y:S01]  /*03e0*/  IMAD.MOV.U32 R9, RZ, RZ, 0x4300 ;  /* 0x00004300ff097424 */ /* 0x000fe200078e00ff */
[----:B0-----:R-:W-:Y:S01]  /*03f0*/  ULEA UR4, UR5, UR4, 0x18 ;  /* 0x0000000405047291 */ /* 0x001fe2000f8ec0ff */
[----:B-1----:R-:W-:Y:S01]  /*0400*/  PRMT R3, R10, 0x7610, R3 ;  /* 0x000076100a037816 */ /* 0x002fe20000000003 */
[----:B----4-:R-:W-:Y:S01]  /*0410*/  IMAD.MOV.U32 R6, RZ, RZ, 0x53 ;  /* 0x00000053ff067424 */ /* 0x010fe200078e00ff */
[----:B------:R-:W-:Y:S01]  /*0420*/  STL.128 [R1+0x70], R28 ;  /* 0x0000701c01007387 */ /* 0x000fe20000100c00 */
[----:B------:R-:W-:Y:S01]  /*0430*/  PRMT R2, R9, 0x7610, R2 ;  /* 0x0000761009027816 */ /* 0x000fe20000000002 */
[----:B------:R-:W-:-:S02]  /*0440*/  IMAD.MOV.U32 R7, RZ, RZ, 0x2 ;  /* 0x00000002ff077424 */ /* 0x000fc400078e00ff */
[----:B------:R-:W-:Y:S04]  /*0450*/  STL.64 [R1+0x8], R4 ;  /* 0x0000080401007387 */ /* 0x000fe80000100a00 */
[----:B------:R-:W-:Y:S04]  /*0460*/  STL.U8 [R1+0x12], R3 ;  /* 0x0000120301007387 */ /* 0x000fe80000100000 */
        /* <DEDUP_REMOVED lines=9> */
[----:B------:R-:W-:Y:S04]  /*0500*/  STL.U8 [R1+0x19], RZ ;  /* 0x000019ff01007387 */ /* 0x000fe80000100000 */
[----:B------:R-:W-:Y:S04]  /*0510*/  STL.U8 [R1+0x1a], RZ ;  /* 0x00001aff01007387 */ /* 0x000fe80000100000 */
[----:B------:R-:W-:Y:S04]  /*0520*/  STL.U8 [R1+0x1d], RZ ;  /* 0x00001dff01007387 */ /* 0x000fe80000100000 */
[----:B------:R-:W-:Y:S04]  /*0530*/  STL.U8 [R1+0x1e], RZ ;  /* 0x00001eff01007387 */ /* 0x000fe80000100000 */
[----:B------:R-:W-:Y:S04]  /*0540*/  STL.U8 [R1+0x20], RZ ;  /* 0x000020ff01007387 */ /* 0x000fe80000100000 */
[----:B------:R-:W-:Y:S04]  /*0550*/  STL.U8 [R1+0x21], RZ ;  /* 0x000021ff01007387 */ /* 0x000fe80000100000 */
[----:B------:R0:W-:Y:S04]  /*0560*/  STL.U16 [R1+0x10], R2 ;  /* 0x0000100201007387 */ /* 0x0001e80000100400 */
[----:B------:R1:W-:Y:S01]  /*0570*/  STS [UR4], R7 ;  /* 0x00000007ff007988 */ /* 0x0003e20008000804 */
[----:B------:R-:W-:Y:S01]  /*0580*/  UMOV UR4, URZ ;  /* 0x000000ff00047c82 */ /* 0x000fe20008000000 */
[----:B0-----:R-:W-:-:S07]  /*0590*/  VIADD R2, R1, 0x40 ;  /* 0x0000004001027836 */ /* 0x001fce0000000000 */
.L_x_5:
[----:B------:R-:W-:-:S05]  /*05a0*/  MOV R3, UR4 ;  /* 0x0000000400037c02 */ /* 0x000fca0008000f00 */
[----:B------:R-:W-:-:S05]  /*05b0*/  IMAD R3, R3, 0x10, R2 ;  /* 0x0000001003037824 */ /* 0x000fca00078e0202 */
[----:B------:R-:W3:Y:S01]  /*05c0*/  LDL.128 R8, [R3] ;  /* 0x0000000003087983 */ /* 0x000ee20000100c00 */
[----:B------:R-:W0:Y:S01]  /*05d0*/  S2UR UR6, SR_CgaCtaId ;  /* 0x00000000000679c3 */ /* 0x000e220000008800 */
[----:B------:R-:W-:Y:S01]  /*05e0*/  ULOP3.LUT UR5, UR4, 0x1, URZ, 0xc0, !UPT ;  /* 0x0000000104057892 */ /* 0x000fe2000f8ec0ff */
[----:B------:R-:W-:Y:S02]  /*05f0*/  IMAD.MOV.U32 R4, RZ, RZ, 0x3 ;  /* 0x00000003ff047424 */ /* 0x000fe400078e00ff */
[----:B------:R-:W-:Y:S01]  /*0600*/  IMAD.MOV.U32 R12, RZ, RZ, 0x2 ;  /* 0x00000002ff0c7424 */ /* 0x000fe200078e00ff */
[----:B------:R-:W-:Y:S01]  /*0610*/  UISETP.NE.U32.AND UP0, UPT, UR5, 0x1, UPT ;  /* 0x000000010500788c */ /* 0x000fe2000bf05070 */
[----:B------:R-:W-:Y:S02]  /*0620*/  IMAD.MOV.U32 R5, RZ, RZ, 0x2 ;  /* 0x00000002ff057424 */ /* 0x000fe400078e00ff */
[----:B------:R-:W-:Y:S01]  /*0630*/  UMOV UR5, 0x400 ;  /* 0x0000040000057882 */ /* 0x000fe20000000000 */
[----:B------:R-:W-:-:S02]  /*0640*/  IMAD.MOV.U32 R6, RZ, RZ, 0x1 ;  /* 0x00000001ff067424 */ /* 0x000fc400078e00ff */
[----:B------:R-:W-:Y:S01]  /*0650*/  PLOP3.LUT P1, PT, PT, PT, UP0, 0x80, 0x8 ;  /* 0x000000000008781c */ /* 0x000fe20003f2f008 */
[----:B-1----:R-:W-:-:S04]  /*0660*/  IMAD.MOV.U32 R7, RZ, RZ, RZ ;  /* 0x000000ffff077224 */ /* 0x002fc800078e00ff */
[----:B------:R-:W-:Y:S01]  /*0670*/  @UP0 UMOV UR7, 0x2 ;  /* 0x0000000200070882 */ /* 0x000fe20000000000 */
[----:B------:R-:W-:Y:S02]  /*0680*/  @!UP0 UMOV UR7, 0x3 ;  /* 0x0000000300078882 */ /* 0x000fe40000000000 */
[----:B------:R-:W-:Y:S01]  /*0690*/  MOV R13, UR7 ;  /* 0x00000007000d7c02 */ /* 0x000fe20008000f00 */
[----:B0-----:R-:W-:-:S03]  /*06a0*/  ULEA UR5, UR6, UR5, 0x18 ;  /* 0x0000000506057291 */ /* 0x001fc6000f8ec0ff */
[----:B------:R-:W-:Y:S01]  /*06b0*/  @UP0 UMOV UR6, 0x3 ;  /* 0x0000000300060882 */ /* 0x000fe20000000000 */
[----:B------:R-:W-:Y:S01]  /*06c0*/  UIMAD UR5, UR4, 0x14, UR5 ;  /* 0x00000014040578a4 */ /* 0x000fe2000f8e0205 */
[----:B------:R-:W-:-:S08]  /*06d0*/  @!UP0 UMOV UR6, 0x2 ;  /* 0x0000000200068882 */ /* 0x000fd00000000000 */
[----:B------:R0:W-:Y:S04]  /*06e0*/  STS [UR5+0x4], R13 ;  /* 0x0000040dff007988 */ /* 0x0001e80008000805 */
[----:B------:R-:W-:Y:S04]  /*06f0*/  STS.U8 [UR5+0xc], RZ ;  /* 0x00000cffff007988 */ /* 0x000fe80008000005 */
[----:B------:R0:W-:Y:S04]  /*0700*/  @P1 STS [UR5+0x8], R4 ;  /* 0x00000804ff001988 */ /* 0x0001e80008000805 */
[----:B------:R0:W-:Y:S01]  /*0710*/  @!P1 STS [UR5+0x8], R12 ;  /* 0x0000080cff009988 */ /* 0x0001e20008000805 */
[----:B---3--:R-:W-:-:S02]  /*0720*/  ISETP.GE.AND P0, PT, R8, RZ, PT ;  /* 0x000000ff0800720c */ /* 0x008fc40003f06270 */
[----:B------:R-:W-:-:S11]  /*0730*/  ISETP.GE.AND P1, PT, R10, RZ, PT ;  /* 0x000000ff0a00720c */ /* 0x000fd60003f26270 */
[----:B------:R-:W-:Y:S02]  /*0740*/  @P0 SHF.R.U32.HI R9, RZ, 0x1e, R9 ;  /* 0x0000001eff090819 */ /* 0x000fe40000011609 */
[----:B------:R-:W-:Y:S02]  /*0750*/  @P1 SHF.R.U32.HI R6, RZ, 0x1f, R11 ;  /* 0x0000001fff061819 */ /* 0x000fe4000001160b */
[----:B0-----:R-:W-:-:S07]  /*0760*/  @P0 LOP3.LUT R5, R9, 0x2, RZ, 0xc0, !PT ;  /* 0x0000000209050812 */ /* 0x001fce00078ec0ff */
.L_x_4:
[----:B------:R-:W-:-:S04]  /*0770*/  MOV R4, UR6 ;  /* 0x0000000600047c02 */ /* 0x000fc80008000f00 */
[----:B------:R-:W-:-:S13]  /*0780*/  ISETP.GE.AND P0, PT, R4, 0x1, PT ;  /* 0x000000010400780c */ /* 0x000fda0003f06270 */
[----:B------:R-:W-:Y:S05]  /*0790*/  @!P0 BRA `(.L_x_2) ;  /* 0x0000000000508947 */ /* 0x000fea0003800000 */
[----:B------:R-:W3:Y:S04]  /*07a0*/  LDL R4, [R3+0x4] ;  /* 0x0000040003047983 */ /* 0x000ee80000100800 */
[----:B------:R-:W4:Y:S01]  /*07b0*/  LDL R11, [R3+0xc] ;  /* 0x00000c00030b7983 */ /* 0x000f220000100800 */
[----:B------:R-:W-:Y:S02]  /*07c0*/  IMAD.MOV.U32 R9, RZ, RZ, RZ ;  /* 0x000000ffff097224 */ /* 0x000fe400078e00ff */
[----:B---3--:R-:W-:Y:S02]  /*07d0*/  IMAD R13, R4, R7, RZ ;  /* 0x00000007040d7224 */ /* 0x008fe400078e02ff */
[----:B----4-:R-:W-:-:S07]  /*07e0*/  IMAD R14, R7, R11, R6 ;  /* 0x0000000b070e7224 */ /* 0x010fce00078e0206 */
.L_x_3:
[-C--:B------:R-:W-:Y:S02]  /*07f0*/  IMAD R4, R8, R9.reuse, R13 ;  /* 0x0000000908047224 */ /* 0x080fe400078e020d */
[----:B------:R-:W-:Y:S02]  /*0800*/  IMAD R11, R10, R9, R14 ;  /* 0x000000090a0b7224 */ /* 0x000fe400078e020e */
[----:B------:R-:W-:-:S04]  /*0810*/  IMAD.IADD R4, R4, 0x1, R5 ;  /* 0x0000000104047824 */ /* 0x000fc800078e0205 */
[----:B------:R-:W-:-:S04]  /*0820*/  IMAD R4, R11, 0x3, R4 ;  /* 0x000000030b047824 */ /* 0x000fc800078e0204 */
[----:B------:R-:W-:-:S06]  /*0830*/  IMAD.IADD R4, R1, 0x1, R4 ;  /* 0x0000000101047824 */ /* 0x000fcc00078e0204 */
[----:B------:R-:W3:Y:S01]  /*0840*/  LDL.U8 R4, [R4] ;  /* 0x0000000004047983 */ /* 0x000ee20000100000 */
[----:B------:R-:W-:Y:S01]  /*0850*/  IMAD R11, R7, UR6, R9 ;  /* 0x00000006070b7c24 */ /* 0x000fe2000f8e0209 */
[----:B------:R-:W-:-:S04]  /*0860*/  IADD3 R9, PT, PT, R9, 0x1, RZ ;  /* 0x0000000109097810 */ /* 0x000fc80007ffe0ff */
[----:B---3--:R-:W-:Y:S04]  /*0870*/  STS.U8 [R11+UR5+0xd], R4 ;  /* 0x00000d040b007988 */ /* 0x008fe80008000005 */
[----:B------:R-:W0:Y:S02]  /*0880*/  LDS R12, [UR5+0x8] ;  /* 0x00000805ff0c7984 */ /* 0x000e240008000800 */
[----:B0-----:R-:W-:Y:S02]  /*0890*/  ISETP.GE.AND P0, PT, R9, R12, PT ;  /* 0x0000000c0900720c */ /* 0x001fe40003f06270 */
[----:B------:R-:W-:-:S11]  /*08a0*/  R2UR UR6, R12 ;  /* 0x000000000c0672ca */ /* 0x000fd600000e0000 */
[----:B------:R-:W-:Y:S05]  /*08b0*/  @!P0 BRA `(.L_x_3) ;  /* 0xfffffffc00cc8947 */ /* 0x000fea000383ffff */
[----:B------:R-:W0:Y:S02]  /*08c0*/  LDS R4, [UR5+0x4] ;  /* 0x00000405ff047984 */ /* 0x000e240008000800 */
[----:B0-----:R-:W-:-:S15]  /*08d0*/  R2UR UR7, R4 ;  /* 0x00000000040772ca */ /* 0x001fde00000e0000 */
.L_x_2:
[----:B------:R-:W-:-:S05]  /*08e0*/  VIADD R7, R7, 0x1 ;  /* 0x0000000107077836 */ /* 0x000fca0000000000 */
[----:B------:R-:W-:-:S13]  /*08f0*/  ISETP.GE.AND P0, PT, R7, UR7, PT ;  /* 0x0000000707007c0c */ /* 0x000fda000bf06270 */
[----:B------:R-:W-:Y:S05]  /*0900*/  @!P0 BRA `(.L_x_4) ;  /* 0xfffffffc00988947 */ /* 0x000fea000383ffff */
[----:B------:R-:W-:-:S04]  /*0910*/  UIADD3 UR4, UPT, UPT, UR4, 0x1, URZ ;  /* 0x0000000104047890 */ /* 0x000fc8000fffe0ff */
[----:B------:R-:W-:-:S09]  /*0920*/  UISETP.NE.AND UP0, UPT, UR4, 0x2, UPT ;  /* 0x000000020400788c */ /* 0x000fd2000bf05270 */
[----:B------:R-:W-:Y:S05]  /*0930*/  BRA.U UP0, `(.L_x_5) ;  /* 0xfffffffd00187547 */ /* 0x000fea000b83ffff */
[----:B------:R-:W0:Y:S01]  /*0940*/  S2UR UR5, SR_CgaCtaId ;  /* 0x00000000000579c3 */ /* 0x000e220000008800 */
[----:B------:R-:W-:Y:S01]  /*0950*/  UMOV UR4, 0x400 ;  /* 0x0000040000047882 */ /* 0x000fe20000000000 */
[----:B------:R-:W-:Y:S01]  /*0960*/  IMAD.MOV.U32 R3, RZ, RZ, 0x8 ;  /* 0x00000008ff037424 */ /* 0x000fe200078e00ff */
[----:B0-----:R-:W-:-:S09]  /*0970*/  ULEA UR4, UR5, UR4, 0x18 ;  /* 0x0000000405047291 */ /* 0x001fd2000f8ec0ff */
[----:B------:R0:W-:Y:S01]  /*0980*/  STS [UR4+0xa4], R3 ;  /* 0x0000a403ff007988 */ /* 0x0001e20008000804 */
[----:B------:R-:W-:-:S05]  /*0990*/  UMOV UR4, URZ ;  /* 0x000000ff00047c82 */ /* 0x000fca0008000000 */
.L_x_10:
[----:B------:R-:W-:Y:S01]  /*09a0*/  ISETP.NE.AND P0, PT, RZ, UR4, PT ;  /* 0x00000004ff007c0c */ /* 0x000fe2000bf05270 */
[----:B------:R-:W-:Y:S01]  /*09b0*/  UMOV UR7, UR4 ;  /* 0x0000000400077c82 */ /* 0x000fe20008000000 */
[----:B------:R-:W-:Y:S02]  /*09c0*/  UISETP.NE.AND UP0, UPT, UR4, URZ, UPT ;  /* 0x000000ff0400728c */ /* 0x000fe4000bf05270 */
[----:B------:R-:W-:Y:S01]  /*09d0*/  UIADD3 UR4, UPT, UPT, UR4, 0x1, URZ ;  /* 0x0000000104047890 */ /* 0x000fe2000fffe0ff */
[----:B------:R-:W-:Y:S01]  /*09e0*/  SEL R13, RZ, 0x1, !P0 ;  /* 0x00000001ff0d7807 */ /* 0x000fe20004000000 */
[----:B------:R-:W-:Y:S02]  /*09f0*/  UMOV UR5, 0x1 ;  /* 0x0000000100057882 */ /* 0x000fe40000000000 */
[----:B------:R-:W-:Y:S02]  /*0a00*/  USEL UR8, UR5, 0xffffffff, !UP0 ;  /* 0xffffffff05087887 */ /* 0x000fe4000c000000 */
[----:B------:R-:W-:Y:S01]  /*0a10*/  UISETP.NE.AND UP0, UPT, UR4, 0x2, UPT ;  /* 0x000000020400788c */ /* 0x000fe2000bf05270 */
[----:B------:R-:W-:-:S10]  /*0a20*/  UMOV UR5, URZ ;  /* 0x000000ff00057c82 */ /* 0x000fd40008000000 */
.L_x_9:
[----:B0-----:R-:W-:-:S05]  /*0a30*/  IMAD.U32 R3, RZ, RZ, UR5 ;  /* 0x00000005ff037e24 */ /* 0x001fca000f8e00ff */
[----:B------:R-:W-:-:S05]  /*0a40*/  LEA R3, R3, R2, 0x4 ;  /* 0x0000000203037211 */ /* 0x000fca00078e20ff */
[----:B------:R-:W3:Y:S01]  /*0a50*/  LDL.128 R8, [R3] ;  /* 0x0000000003087983 */ /* 0x000ee20000100c00 */
[----:B------:R-:W0:Y:S01]  /*0a60*/  S2UR UR10, SR_CgaCtaId ;  /* 0x00000000000a79c3 */ /* 0x000e220000008800 */
[----:B------:R-:W-:Y:S01]  /*0a70*/  ULOP3.LUT UR6, UR5, 0x1, URZ, 0xc0, !UPT ;  /* 0x0000000105067892 */ /* 0x000fe2000f8ec0ff */
[----:B------:R-:W-:Y:S01]  /*0a80*/  IMAD.MOV.U32 R12, RZ, RZ, 0x3 ;  /* 0x00000003ff0c7424 */ /* 0x000fe200078e00ff */
[----:B------:R-:W-:Y:S01]  /*0a90*/  UMOV UR9, 0x400 ;  /* 0x0000040000097882 */ /* 0x000fe20000000000 */
[----:B------:R-:W-:Y:S01]  /*0aa0*/  HFMA2 R5, -RZ, RZ, 0, 1.1920928955078125e-07 ;  /* 0x00000002ff057431 */ /* 0x000fe200000001ff */
[----:B------:R-:W-:Y:S01]  /*0ab0*/  UISETP.NE.U32.AND UP1, UPT, UR6, 0x1, UPT ;  /* 0x000000010600788c */ /* 0x000fe2000bf25070 */
[----:B------:R-:W-:Y:S01]  /*0ac0*/  IMAD.MOV.U32 R6, RZ, RZ, 0x1 ;  /* 0x00000001ff067424 */ /* 0x000fe200078e00ff */
[----:B------:R-:W-:Y:S01]  /*0ad0*/  ULEA UR6, UR7, UR5, 0x2 ;  /* 0x0000000507067291 */ /* 0x000fe2000f8e10ff */
[----:B------:R-:W-:-:S03]  /*0ae0*/  IMAD.MOV.U32 R7, RZ, RZ, RZ ;  /* 0x000000ffff077224 */ /* 0x000fc600078e00ff */
[----:B------:R-:W-:Y:S01]  /*0af0*/  PLOP3.LUT P1, PT, PT, PT, UP1, 0x80, 0x8 ;  /* 0x000000000008781c */ /* 0x000fe20003f2f018 */
[----:B0-----:R-:W-:-:S04]  /*0b00*/  ULEA UR9, UR10, UR9, 0x18 ;  /* 0x000000090a097291 */ /* 0x001fc8000f8ec0ff */
[----:B------:R-:W-:Y:S01]  /*0b10*/  @!UP1 UMOV UR10, 0x3 ;  /* 0x00000003000a9882 */ /* 0x000fe20000000000 */
[----:B------:R-:W-:Y:S01]  /*0b20*/  UIMAD UR6, UR6, 0x14, UR9 ;  /* 0x00000014060678a4 */ /* 0x000fe2000f8e0209 */
[----:B------:R-:W-:Y:S02]  /*0b30*/  @UP1 UMOV UR10, 0x2 ;  /* 0x00000002000a1882 */ /* 0x000fe40000000000 */
[----:B------:R-:W-:Y:S01]  /*0b40*/  @!UP1 UMOV UR9, 0x2 ;  /* 0x0000000200099882 */ /* 0x000fe20000000000 */
[----:B------:R-:W-:Y:S01]  /*0b50*/  IMAD.U32 R14, RZ, RZ, UR10 ;  /* 0x0000000aff0e7e24 */ /* 0x000fe2000f8e00ff */
[----:B------:R-:W-:-:S04]  /*0b60*/  @UP1 UMOV UR9, 0x3 ;  /* 0x0000000300091882 */ /* 0x000fc80000000000 */
[----:B------:R0:W-:Y:S04]  /*0b70*/  STS [UR6+0xa8], R14 ;  /* 0x0000a80eff007988 */ /* 0x0001e80008000806 */
[----:B------:R0:W-:Y:S01]  /*0b80*/  STS.U8 [UR6+0xb0], R13 ;  /* 0x0000b00dff007988 */ /* 0x0001e20008000006 */
[----:B---3--:R-:W-:-:S05]  /*0b90*/  IMAD R4, R8, UR8, RZ ;  /* 0x0000000808047c24 */ /* 0x008fca000f8e02ff */
[----:B------:R-:W-:Y:S01]  /*0ba0*/  ISETP.GE.AND P0, PT, R4, RZ, PT ;  /* 0x000000ff0400720c */ /* 0x000fe20003f06270 */
[----:B------:R-:W-:-:S05]  /*0bb0*/  IMAD.MOV.U32 R4, RZ, RZ, 0x2 ;  /* 0x00000002ff047424 */ /* 0x000fca00078e00ff */
[----:B------:R0:W-:Y:S04]  /*0bc0*/  @!P1 STS [UR6+0xac], R4 ;  /* 0x0000ac04ff009988 */ /* 0x0001e80008000806 */
[----:B------:R0:W-:Y:S01]  /*0bd0*/  @P1 STS [UR6+0xac], R12 ;  /* 0x0000ac0cff001988 */ /* 0x0001e20008000806 */
[----:B------:R-:W-:Y:S02]  /*0be0*/  ISETP.GE.AND P1, PT, R10, RZ, PT ;  /* 0x000000ff0a00720c */ /* 0x000fe40003f26270 */
[----:B------:R-:W-:-:S05]  /*0bf0*/  @P0 IMAD R9, R9, UR8, RZ ;  /* 0x0000000809090c24 */ /* 0x000fca000f8e02ff */
[----:B------:R-:W-:-:S04]  /*0c00*/  @P0 SHF.R.U32.HI R9, RZ, 0x1e, R9 ;  /* 0x0000001eff090819 */ /* 0x000fc80000011609 */
[----:B------:R-:W-:Y:S02]  /*0c10*/  @P0 LOP3.LUT R5, R9, 0x2, RZ, 0xc0, !PT ;  /* 0x0000000209050812 */ /* 0x000fe400078ec0ff */
[----:B0-----:R-:W-:-:S07]  /*0c20*/  @P1 SHF.R.U32.HI R6, RZ, 0x1f, R11 ;  /* 0x0000001fff061819 */ /* 0x001fce000001160b */
.L_x_8:
[----:B------:R-:W-:-:S05]  /*0c30*/  IMAD.U32 R4, RZ, RZ, UR9 ;  /* 0x00000009ff047e24 */ /* 0x000fca000f8e00ff */
[----:B------:R-:W-:-:S13]  /*0c40*/  ISETP.GE.AND P0, PT, R4, 0x1, PT ;  /* 0x000000010400780c */ /* 0x000fda0003f06270 */
[----:B------:R-:W-:Y:S05]  /*0c50*/  @!P0 BRA `(.L_x_6) ;  /* 0x0000000000508947 */ /* 0x000fea0003800000 */
[----:B------:R-:W3:Y:S04]  /*0c60*/  LDL R4, [R3+0x4] ;  /* 0x0000040003047983 */ /* 0x000ee80000100800 */
[----:B------:R-:W4:Y:S01]  /*0c70*/  LDL R11, [R3+0xc] ;  /* 0x00000c00030b7983 */ /* 0x000f220000100800 */
[----:B------:R-:W-:Y:S02]  /*0c80*/  HFMA2 R9, -RZ, RZ, 0, 0 ;  /* 0x00000000ff097431 */ /* 0x000fe400000001ff */
[----:B---3--:R-:W-:Y:S02]  /*0c90*/  IMAD R14, R4, R7, RZ ;  /* 0x00000007040e7224 */ /* 0x008fe400078e02ff */
[----:B----4-:R-:W-:-:S07]  /*0ca0*/  IMAD R15, R7, R11, R6 ;  /* 0x0000000b070f7224 */ /* 0x010fce00078e0206 */
.L_x_7:
[-C--:B------:R-:W-:Y:S02]  /*0cb0*/  IMAD R4, R8, R9.reuse, R14 ;  /* 0x0000000908047224 */ /* 0x080fe400078e020e */
[----:B------:R-:W-:Y:S02]  /*0cc0*/  IMAD R11, R10, R9, R15 ;  /* 0x000000090a0b7224 */ /* 0x000fe400078e020f */
[----:B------:R-:W-:-:S04]  /*0cd0*/  IMAD R4, R4, UR8, R5 ;  /* 0x0000000804047c24 */ /* 0x000fc8000f8e0205 */
[----:B------:R-:W-:-:S04]  /*0ce0*/  IMAD R4, R11, 0x3, R4 ;  /* 0x000000030b047824 */ /* 0x000fc800078e0204 */
[----:B------:R-:W-:-:S06]  /*0cf0*/  IMAD.IADD R4, R1, 0x1, R4 ;  /* 0x0000000101047824 */ /* 0x000fcc00078e0204 */
[----:B------:R-:W3:Y:S01]  /*0d00*/  LDL.U8 R4, [R4+0x6] ;  /* 0x0000060004047983 */ /* 0x000ee20000100000 */
[----:B------:R-:W-:Y:S02]  /*0d10*/  IMAD R11, R7, UR9, R9 ;  /* 0x00000009070b7c24 */ /* 0x000fe4000f8e0209 */
[----:B------:R-:W-:-:S03]  /*0d20*/  VIADD R9, R9, 0x1 ;  /* 0x0000000109097836 */ /* 0x000fc60000000000 */
[----:B---3--:R-:W-:Y:S04]  /*0d30*/  STS.U8 [R11+UR6+0xb1], R4 ;  /* 0x0000b1040b007988 */ /* 0x008fe80008000006 */
[----:B------:R-:W0:Y:S02]  /*0d40*/  LDS R12, [UR6+0xac] ;  /* 0x0000ac06ff0c7984 */ /* 0x000e240008000800 */
[----:B0-----:R-:W-:Y:S02]  /*0d50*/  ISETP.GE.AND P0, PT, R9, R12, PT ;  /* 0x0000000c0900720c */ /* 0x001fe40003f06270 */
[----:B------:R-:W-:-:S11]  /*0d60*/  R2UR UR9, R12 ;  /* 0x000000000c0972ca */ /* 0x000fd600000e0000 */
[----:B------:R-:W-:Y:S05]  /*0d70*/  @!P0 BRA `(.L_x_7) ;  /* 0xfffffffc00cc8947 */ /* 0x000fea000383ffff */
[----:B------:R-:W0:Y:S02]  /*0d80*/  LDS R4, [UR6+0xa8] ;  /* 0x0000a806ff047984 */ /* 0x000e240008000800 */
[----:B0-----:R-:W-:-:S15]  /*0d90*/  R2UR UR10, R4 ;  /* 0x00000000040a72ca */ /* 0x001fde00000e0000 */
.L_x_6:
[----:B------:R-:W-:-:S05]  /*0da0*/  VIADD R7, R7, 0x1 ;  /* 0x0000000107077836 */ /* 0x000fca0000000000 */
[----:B------:R-:W-:-:S13]  /*0db0*/  ISETP.GE.AND P0, PT, R7, UR10, PT ;  /* 0x0000000a07007c0c */ /* 0x000fda000bf06270 */
[----:B------:R-:W-:Y:S05]  /*0dc0*/  @!P0 BRA `(.L_x_8) ;  /* 0xfffffffc00988947 */ /* 0x000fea000383ffff */
[----:B------:R-:W-:-:S04]  /*0dd0*/  UIADD3 UR5, UPT, UPT, UR5, 0x1, URZ ;  /* 0x0000000105057890 */ /* 0x000fc8000fffe0ff */
[----:B------:R-:W-:-:S09]  /*0de0*/  UISETP.NE.AND UP1, UPT, UR5, 0x4, UPT ;  /* 0x000000040500788c */ /* 0x000fd2000bf25270 */
[----:B------:R-:W-:Y:S05]  /*0df0*/  BRA.U UP1, `(.L_x_9) ;  /* 0xfffffffd010c7547 */ /* 0x000fea000b83ffff */
[----:B------:R-:W-:Y:S05]  /*0e00*/  BRA.U UP0, `(.L_x_10) ;  /* 0xfffffff900e47547 */ /* 0x000fea000b83ffff */
[----:B------:R-:W0:Y:S01]  /*0e10*/  S2UR UR5, SR_CgaCtaId ;  /* 0x00000000000579c3 */ /* 0x000e220000008800 */
[----:B------:R-:W-:Y:S01]  /*0e20*/  UMOV UR4, 0x400 ;  /* 0x0000040000047882 */ /* 0x000fe20000000000 */
[----:B------:R-:W-:Y:S01]  /*0e30*/  MOV R3, 0x4 ;  /* 0x0000000400037802 */ /* 0x000fe20000000f00 */
[----:B0-----:R-:W-:-:S09]  /*0e40*/  ULEA UR4, UR5, UR4, 0x18 ;  /* 0x0000000405047291 */ /* 0x001fd2000f8ec0ff */
[----:B------:R0:W-:Y:S01]  /*0e50*/  STS [UR4+0x148], R3 ;  /* 0x00014803ff007988 */ /* 0x0001e20008000804 */
[----:B------:R-:W-:-:S05]  /*0e60*/  UMOV UR4, URZ ;  /* 0x000000ff00047c82 */ /* 0x000fca0008000000 */
.L_x_14:
[----:B0-----:R-:W-:-:S04]  /*0e70*/  IMAD.U32 R3, RZ, RZ, UR4 ;  /* 0x00000004ff037e24 */ /* 0x001fc8000f8e00ff */
[----:B------:R-:W-:-:S05]  /*0e80*/  IMAD R3, R3, 0x10, R2 ;  /* 0x0000001003037824 */ /* 0x000fca00078e0202 */
[----:B------:R-:W3:Y:S01]  /*0e90*/  LDL.128 R8, [R3] ;  /* 0x0000000003087983 */ /* 0x000ee20000100c00 */
[----:B------:R-:W0:Y:S01]  /*0ea0*/  S2UR UR6, SR_CgaCtaId ;  /* 0x00000000000679c3 */ /* 0x000e220000008800 */
[----:B------:R-:W-:Y:S01]  /*0eb0*/  ULOP3.LUT UR5, UR4, 0x1, URZ, 0xc0, !UPT ;  /* 0x0000000104057892 */ /* 0x000fe2000f8ec0ff */
[----:B------:R-:W-:Y:S02]  /*0ec0*/  HFMA2 R12, -RZ, RZ, 0, 1.78813934326171875e-07 ;  /* 0x00000003ff0c7431 */ /* 0x000fe400000001ff */
[----:B------:R-:W-:Y:S01]  /*0ed0*/  IMAD.MOV.U32 R4, RZ, RZ, 0x2 ;  /* 0x00000002ff047424 */ /* 0x000fe200078e00ff */
[----:B------:R-:W-:Y:S01]  /*0ee0*/  MOV R7, RZ ;  /* 0x000000ff00077202 */ /* 0x000fe20000000f00 */
[----:B------:R-:W-:Y:S01]  /*0ef0*/  UISETP.NE.U32.AND UP0, UPT, UR5, 0x1, UPT ;  /* 0x000000010500788c */ /* 0x000fe2000bf05070 */
[----:B------:R-:W-:Y:S02]  /*0f00*/  IMAD.MOV.U32 R5, RZ, RZ, 0x2 ;  /* 0x00000002ff057424 */ /* 0x000fe400078e00ff */
[----:B------:R-:W-:Y:S01]  /*0f10*/  UMOV UR5, 0x400 ;  /* 0x0000040000057882 */ /* 0x000fe20000000000 */
[----:B------:R-:W-:-:S02]  /*0f20*/  IMAD.MOV.U32 R6, RZ, RZ, 0x1 ;  /* 0x00000001ff067424 */ /* 0x000fc400078e00ff */
[----:B------:R-:W-:-:S05]  /*0f30*/  PLOP3.LUT P1, PT, PT, PT, UP0, 0x80, 0x8 ;  /* 0x000000000008781c */ /* 0x000fca0003f2f008 */
[----:B------:R-:W-:Y:S01]  /*0f40*/  @!UP0 UMOV UR7, 0x3 ;  /* 0x0000000300078882 */ /* 0x000fe20000000000 */
[----:B------:R-:W-:Y:S02]  /*0f50*/  @UP0 UMOV UR7, 0x2 ;  /* 0x0000000200070882 */ /* 0x000fe40000000000 */
[----:B------:R-:W-:Y:S01]  /*0f60*/  IMAD.U32 R13, RZ, RZ, UR7 ;  /* 0x00000007ff0d7e24 */ /* 0x000fe2000f8e00ff */
[----:B0-----:R-:W-:-:S03]  /*0f70*/  ULEA UR5, UR6, UR5, 0x18 ;  /* 0x0000000506057291 */ /* 0x001fc6000f8ec0ff */
[----:B------:R-:W-:Y:S01]  /*0f80*/  @!UP0 UMOV UR6, 0x2 ;  /* 0x0000000200068882 */ /* 0x000fe20000000000 */
[----:B------:R-:W-:Y:S01]  /*0f90*/  UIMAD UR5, UR4, 0x14, UR5 ;  /* 0x00000014040578a4 */ /* 0x000fe2000f8e0205 */
[----:B------:R-:W-:-:S08]  /*0fa0*/  @UP0 UMOV UR6, 0x3 ;  /* 0x0000000300060882 */ /* 0x000fd00000000000 */
[----:B------:R0:W-:Y:S04]  /*0fb0*/  STS [UR5+0x14c], R13 ;  /* 0x00014c0dff007988 */ /* 0x0001e80008000805 */
[----:B------:R-:W-:Y:S04]  /*0fc0*/  STS.U8 [UR5+0x154], RZ ;  /* 0x000154ffff007988 */ /* 0x000fe80008000005 */
[----:B------:R0:W-:Y:S04]  /*0fd0*/  @!P1 STS [UR5+0x150], R4 ;  /* 0x00015004ff009988 */ /* 0x0001e80008000805 */
[----:B------:R0:W-:Y:S01]  /*0fe0*/  @P1 STS [UR5+0x150], R12 ;  /* 0x0001500cff001988 */ /* 0x0001e20008000805 */
[----:B---3--:R-:W-:-:S02]  /*0ff0*/  ISETP.GE.AND P0, PT, R8, RZ, PT ;  /* 0x000000ff0800720c */ /* 0x008fc40003f06270 */
[----:B------:R-:W-:-:S11]  /*1000*/  ISETP.GE.AND P1, PT, R10, RZ, PT ;  /* 0x000000ff0a00720c */ /* 0x000fd60003f26270 */
[----:B------:R-:W-:Y:S02]  /*1010*/  @P0 SHF.R.U32.HI R9, RZ, 0x1e, R9 ;  /* 0x0000001eff090819 */ /* 0x000fe40000011609 */
[----:B------:R-:W-:Y:S02]  /*1020*/  @P1 SHF.R.U32.HI R6, RZ, 0x1f, R11 ;  /* 0x0000001fff061819 */ /* 0x000fe4000001160b */
[----:B0-----:R-:W-:-:S07]  /*1030*/  @P0 LOP3.LUT R5, R9, 0x2, RZ, 0xc0, !PT ;  /* 0x0000000209050812 */ /* 0x001fce00078ec0ff */
.L_x_13:
[----:B------:R-:W-:-:S05]  /*1040*/  IMAD.U32 R4, RZ, RZ, UR6 ;  /* 0x00000006ff047e24 */ /* 0x000fca000f8e00ff */
[----:B------:R-:W-:-:S13]  /*1050*/  ISETP.GE.AND P0, PT, R4, 0x1, PT ;  /* 0x000000010400780c */ /* 0x000fda0003f06270 */
[----:B------:R-:W-:Y:S05]  /*1060*/  @!P0 BRA `(.L_x_11) ;  /* 0x0000000000508947 */ /* 0x000fea0003800000 */
[----:B------:R-:W3:Y:S04]  /*1070*/  LDL R4, [R3+0x4] ;  /* 0x0000040003047983 */ /* 0x000ee80000100800 */
[----:B------:R-:W4:Y:S01]  /*1080*/  LDL R11, [R3+0xc] ;  /* 0x00000c00030b7983 */ /* 0x000f220000100800 */
[----:B------:R-:W-:Y:S02]  /*1090*/  IMAD.MOV.U32 R9, RZ, RZ, RZ ;  /* 0x000000ffff097224 */ /* 0x000fe400078e00ff */
[----:B---3--:R-:W-:Y:S02]  /*10a0*/  IMAD R13, R4, R7, RZ ;  /* 0x00000007040d7224 */ /* 0x008fe400078e02ff */
[----:B----4-:R-:W-:-:S07]  /*10b0*/  IMAD R14, R7, R11, R6 ;  /* 0x0000000b070e7224 */ /* 0x010fce00078e0206 */
.L_x_12:
[-C--:B------:R-:W-:Y:S02]  /*10c0*/  IMAD R4, R8, R9.reuse, R13 ;  /* 0x0000000908047224 */ /* 0x080fe400078e020d */
[----:B------:R-:W-:Y:S02]  /*10d0*/  IMAD R11, R10, R9, R14 ;  /* 0x000000090a0b7224 */ /* 0x000fe400078e020e */
[----:B------:R-:W-:-:S04]  /*10e0*/  IMAD.IADD R4, R4, 0x1, R5 ;  /* 0x0000000104047824 */ /* 0x000fc800078e0205 */
[----:B------:R-:W-:-:S05]  /*10f0*/  IMAD R4, R11, 0x3, R4 ;  /* 0x000000030b047824 */ /* 0x000fca00078e0204 */
[----:B------:R-:W-:-:S06]  /*1100*/  IADD3 R4, PT, PT, R1, R4, RZ ;  /* 0x0000000401047210 */ /* 0x000fcc0007ffe0ff */
        /* <DEDUP_REMOVED lines=10> */
.L_x_11:
        /* <DEDUP_REMOVED lines=9> */
[----:B0-----:R-:W-:-:S03]  /*1240*/  ULEA UR6, UR5, UR4, 0x18 ;  /* 0x0000000405067291 */ /* 0x001fc6000f8ec0ff */
[----:B------:R-:W-:-:S06]  /*1250*/  UMOV UR4, URZ ;  /* 0x000000ff00047c82 */ /* 0x000fcc0008000000 */
[----:B------:R0:W-:Y:S03]  /*1260*/  STS [UR6+0x1ec], R3 ;  /* 0x0001ec03ff007988 */ /* 0x0001e60008000806 */
.L_x_18:
[----:B0-----:R-:W-:-:S05]  /*1270*/  MOV R3, UR4 ;  /* 0x0000000400037c02 */ /* 0x001fca0008000f00 */
[----:B------:R-:W-:-:S05]  /*1280*/  IMAD R3, R3, 0x10, R2 ;  /* 0x0000001003037824 */ /* 0x000fca00078e0202 */
[----:B------:R-:W3:Y:S01]  /*1290*/  LDL.128 R8, [R3] ;  /* 0x0000000003087983 */ /* 0x000ee20000100c00 */
[----:B------:R-:W-:Y:S01]  /*12a0*/  ULOP3.LUT UR5, UR4, 0x1, URZ, 0xc0, !UPT ;  /* 0x0000000104057892 */ /* 0x000fe2000f8ec0ff */
[----:B------:R-:W-:Y:S01]  /*12b0*/  IMAD.MOV.U32 R12, RZ, RZ, 0x3 ;  /* 0x00000003ff0c7424 */ /* 0x000fe200078e00ff */
[----:B------:R-:W-:Y:S01]  /*12c0*/  UIMAD UR7, UR4, 0x14, UR6 ;  /* 0x00000014040778a4 */ /* 0x000fe2000f8e0206 */
[----:B------:R-:W-:Y:S01]  /*12d0*/  HFMA2 R6, -RZ, RZ, 0, 1.1920928955078125e-07 ;  /* 0x00000002ff067431 */ /* 0x000fe200000001ff */
[----:B------:R-:W-:Y:S01]  /*12e0*/  UISETP.NE.U32.AND UP0, UPT, UR5, 0x1, UPT ;  /* 0x000000010500788c */ /* 0x000fe2000bf05070 */
[----:B------:R-:W-:Y:S02]  /*12f0*/  IMAD.MOV.U32 R5, RZ, RZ, 0x2 ;  /* 0x00000002ff057424 */ /* 0x000fe400078e00ff */
[----:B------:R-:W-:Y:S01]  /*1300*/  IMAD.MOV.U32 R4, RZ, RZ, 0x3 ;  /* 0x00000003ff047424 */ /* 0x000fe200078e00ff */
[----:B------:R-:W-:Y:S01]  /*1310*/  UMOV UR5, URZ ;  /* 0x000000ff00057c82 */ /* 0x000fe20008000000 */
[----:B------:R-:W-:Y:S01]  /*1320*/  IMAD.MOV.U32 R7, RZ, RZ, 0x3 ;  /* 0x00000003ff077424 */ /* 0x000fe200078e00ff */
[----:B------:R-:W-:Y:S01]  /*1330*/  PLOP3.LUT P2, PT, PT, PT, UP0, 0x80, 0x8 ;  /* 0x000000000008781c */ /* 0x000fe20003f4f008 */
[----:B------:R0:W-:Y:S04]  /*1340*/  STS [UR7+0x1f0], R12 ;  /* 0x0001f00cff007988 */ /* 0x0001e80008000807 */
[----:B------:R-:W-:Y:S08]  /*1350*/  STS.U8 [UR7+0x1f8], RZ ;  /* 0x0001f8ffff007988 */ /* 0x000ff00008000007 */
[----:B------:R0:W-:Y:S04]  /*1360*/  @!P2 STS [UR7+0x1f4], R12 ;  /* 0x0001f40cff00a988 */ /* 0x0001e80008000807 */
[----:B------:R0:W-:Y:S01]  /*1370*/  @P2 STS [UR7+0x1f4], R12 ;  /* 0x0001f40cff002988 */ /* 0x0001e20008000807 */
[----:B---3--:R-:W-:-:S02]  /*1380*/  ISETP.GE.AND P0, PT, R8, RZ, PT ;  /* 0x000000ff0800720c */ /* 0x008fc40003f06270 */
[----:B------:R-:W-:-:S11]  /*1390*/  ISETP.GE.AND P1, PT, R10, RZ, PT ;  /* 0x000000ff0a00720c */ /* 0x000fd60003f26270 */
[----:B------:R-:W-:Y:S02]  /*13a0*/  @P0 SHF.R.U32.HI R9, RZ, 0x1e, R9 ;  /* 0x0000001eff090819 */ /* 0x000fe40000011609 */
[----:B------:R-:W-:Y:S02]  /*13b0*/  @P1 SHF.R.U32.HI R11, RZ, 0x1e, R11 ;  /* 0x0000001eff0b1819 */ /* 0x000fe4000001160b */
[----:B------:R-:W-:Y:S02]  /*13c0*/  @P0 LOP3.LUT R5, R9, 0x2, RZ, 0xc0, !PT ;  /* 0x0000000209050812 */ /* 0x000fe400078ec0ff */
[----:B0-----:R-:W-:-:S07]  /*13d0*/  @P1 LOP3.LUT R6, R11, 0x2, RZ, 0xc0, !PT ;  /* 0x000000020b061812 */ /* 0x001fce00078ec0ff */
.L_x_17:
[----:B------:R-:W-:-:S13]  /*13e0*/  ISETP.GE.AND P0, PT, R7, 0x1, PT ;  /* 0x000000010700780c */ /* 0x000fda0003f06270 */
[----:B------:R-:W-:Y:S05]  /*13f0*/  @!P0 BRA `(.L_x_15) ;  /* 0x0000000000488947 */ /* 0x000fea0003800000 */
[----:B------:R-:W3:Y:S04]  /*1400*/  LDL R4, [R3+0x4] ;  /* 0x0000040003047983 */ /* 0x000ee80000100800 */
[----:B------:R-:W4:Y:S01]  /*1410*/  LDL R11, [R3+0xc] ;  /* 0x00000c00030b7983 */ /* 0x000f220000100800 */
[----:B------:R-:W-:Y:S02]  /*1420*/  IMAD.MOV.U32 R9, RZ, RZ, RZ ;  /* 0x000000ffff097224 */ /* 0x000fe400078e00ff */
[----:B---3--:R-:W-:Y:S02]  /*1430*/  IMAD R12, R4, UR5, RZ ;  /* 0x00000005040c7c24 */ /* 0x008fe4000f8e02ff */
[----:B----4-:R-:W-:-:S07]  /*1440*/  IMAD R13, R11, UR5, R6 ;  /* 0x000000050b0d7c24 */ /* 0x010fce000f8e0206 */
.L_x_16:
[-C--:B------:R-:W-:Y:S02]  /*1450*/  IMAD R4, R8, R9.reuse, R12 ;  /* 0x0000000908047224 */ /* 0x080fe400078e020c */
[----:B------:R-:W-:-:S03]  /*1460*/  IMAD R11, R10, R9, R13 ;  /* 0x000000090a0b7224 */ /* 0x000fc600078e020d */
[----:B------:R-:W-:-:S05]  /*1470*/  IADD3 R4, PT, PT, R4, R5, RZ ;  /* 0x0000000504047210 */ /* 0x000fca0007ffe0ff */
[----:B------:R-:W-:-:S04]  /*1480*/  IMAD R4, R11, 0x3, R4 ;  /* 0x000000030b047824 */ /* 0x000fc800078e0204 */
[----:B------:R-:W-:-:S06]  /*1490*/  IMAD.IADD R4, R1, 0x1, R4 ;  /* 0x0000000101047824 */ /* 0x000fcc00078e0204 */
[----:B------:R-:W3:Y:S01]  /*14a0*/  LDL.U8 R4, [R4+0x12] ;  /* 0x0000120004047983 */ /* 0x000ee20000100000 */
[----:B------:R-:W-:Y:S02]  /*14b0*/  IMAD R11, R7, UR5, R9 ;  /* 0x00000005070b7c24 */ /* 0x000fe4000f8e0209 */
[----:B------:R-:W-:-:S03]  /*14c0*/  VIADD R9, R9, 0x1 ;  /* 0x0000000109097836 */ /* 0x000fc60000000000 */
[----:B---3--:R-:W-:Y:S04]  /*14d0*/  STS.U8 [R11+UR7+0x1f9], R4 ;  /* 0x0001f9040b007988 */ /* 0x008fe80008000007 */
[----:B------:R-:W0:Y:S02]  /*14e0*/  LDS R7, [UR7+0x1f4] ;  /* 0x0001f407ff077984 */ /* 0x000e240008000800 */
[----:B0-----:R-:W-:-:S13]  /*14f0*/  ISETP.GE.AND P0, PT, R9, R7, PT ;  /* 0x000000070900720c */ /* 0x001fda0003f06270 */
[----:B------:R-:W-:Y:S05]  /*1500*/  @!P0 BRA `(.L_x_16) ;  /* 0xfffffffc00d08947 */ /* 0x000fea000383ffff */
[----:B------:R-:W0:Y:S02]  /*1510*/  LDS R4, [UR7+0x1f0] ;  /* 0x0001f007ff047984 */ /* 0x000e240008000800 */
.L_x_15:
[----:B------:R-:W-:-:S06]  /*1520*/  UIADD3 UR5, UPT, UPT, UR5, 0x1, URZ ;  /* 0x0000000105057890 */ /* 0x000fcc000fffe0ff */
[----:B0-----:R-:W-:-:S13]  /*1530*/  ISETP.LE.AND P0, PT, R4, UR5, PT ;  /* 0x0000000504007c0c */ /* 0x001fda000bf03270 */
        /* <DEDUP_REMOVED lines=10> */
.L_x_23:
[----:B------:R-:W-:Y:S01]  /*15e0*/  ISETP.NE.AND P0, PT, RZ, UR4, PT ;  /* 0x00000004ff007c0c */ /* 0x000fe2000bf05270 */
[----:B------:R-:W-:Y:S01]  /*15f0*/  UMOV UR7, UR4 ;  /* 0x0000000400077c82 */ /* 0x000fe20008000000 */
[----:B------:R-:W-:Y:S02]  /*1600*/  UISETP.NE.AND UP0, UPT, UR4, URZ, UPT ;  /* 0x000000ff0400728c */ /* 0x000fe4000bf05270 */
[----:B------:R-:W-:Y:S01]  /*1610*/  UIADD3 UR4, UPT, UPT, UR4, 0x1, URZ ;  /* 0x0000000104047890 */ /* 0x000fe2000fffe0ff */
[----:B------:R-:W-:Y:S01]  /*1620*/  SEL R12, RZ, 0x1, !P0 ;  /* 0x00000001ff0c7807 */ /* 0x000fe20004000000 */
[----:B------:R-:W-:Y:S01]  /*1630*/  UMOV UR8, 0x1 ;  /* 0x0000000100087882 */ /* 0x000fe20000000000 */
[----:B------:R-:W-:Y:S01]  /*1640*/  UMOV UR5, URZ ;  /* 0x000000ff00057c82 */ /* 0x000fe20008000000 */
[----:B------:R-:W-:Y:S02]  /*1650*/  USEL UR8, UR8, 0xffffffff, !UP0 ;  /* 0xffffffff08087887 */ /* 0x000fe4000c000000 */
[----:B------:R-:W-:-:S11]  /*1660*/  UISETP.NE.AND UP0, UPT, UR4, 0x2, UPT ;  /* 0x000000020400788c */ /* 0x000fd6000bf05270 */
.L_x_22:
[----:B0-----:R-:W-:-:S05]  /*1670*/  MOV R3, UR5 ;  /* 0x0000000500037c02 */ /* 0x001fca0008000f00 */
[----:B------:R-:W-:-:S05]  /*1680*/  IMAD R3, R3, 0x10, R2 ;  /* 0x0000001003037824 */ /* 0x000fca00078e0202 */
[----:B------:R-:W3:Y:S01]  /*1690*/  LDL.128 R8, [R3] ;  /* 0x0000000003087983 */ /* 0x000ee20000100c00 */
[----:B------:R-:W-:Y:S01]  /*16a0*/  ULOP3.LUT UR6, UR5, 0x1, URZ, 0xc0, !UPT ;  /* 0x0000000105067892 */ /* 0x000fe2000f8ec0ff */
[----:B------:R-:W-:Y:S02]  /*16b0*/  IMAD.MOV.U32 R13, RZ, RZ, 0x3 ;  /* 0x00000003ff0d7424 */ /* 0x000fe400078e00ff */
[----:B------:R-:W-:Y:S02]  /*16c0*/  HFMA2 R6, -RZ, RZ, 0, 1.1920928955078125e-07 ;  /* 0x00000002ff067431 */ /* 0x000fe400000001ff */
[----:B------:R-:W-:Y:S01]  /*16d0*/  IMAD.MOV.U32 R5, RZ, RZ, 0x2 ;  /* 0x00000002ff057424 */ /* 0x000fe200078e00ff */
[----:B------:R-:W-:Y:S01]  /*16e0*/  UISETP.NE.U32.AND UP1, UPT, UR6, 0x1, UPT ;  /* 0x000000010600788c */ /* 0x000fe2000bf25070 */
[----:B------:R-:W-:Y:S01]  /*16f0*/  IMAD.MOV.U32 R7, RZ, RZ, 0x3 ;  /* 0x00000003ff077424 */ /* 0x000fe200078e00ff */
[----:B------:R-:W-:-:S04]  /*1700*/  ULEA UR6, UR7, UR5, 0x1 ;  /* 0x0000000507067291 */ /* 0x000fc8000f8e08ff */
[----:B------:R-:W-:Y:S01]  /*1710*/  PLOP3.LUT P2, PT, PT, PT, UP1, 0x80, 0x8 ;  /* 0x000000000008781c */ /* 0x000fe20003f4f018 */
[----:B------:R-:W-:-:S03]  /*1720*/  UIMAD UR9, UR6, 0x14, UR10 ;  /* 0x00000014060978a4 */ /* 0x000fc6000f8e020a */
[----:B------:R-:W-:-:S06]  /*1730*/  UMOV UR6, URZ ;  /* 0x000000ff00067c82 */ /* 0x000fcc0008000000 */
[----:B------:R0:W-:Y:S04]  /*1740*/  STS [UR9+0x294], R13 ;  /* 0x0002940dff007988 */ /* 0x0001e80008000809 */
[----:B------:R0:W-:Y:S04]  /*1750*/  @!P2 STS [UR9+0x298], R13 ;  /* 0x0002980dff00a988 */ /* 0x0001e80008000809 */
[----:B------:R0:W-:Y:S04]  /*1760*/  @P2 STS [UR9+0x298], R13 ;  /* 0x0002980dff002988 */ /* 0x0001e80008000809 */
[----:B------:R0:W-:Y:S01]  /*1770*/  STS.U8 [UR9+0x29c], R12 ;  /* 0x00029c0cff007988 */ /* 0x0001e20008000009 */
[----:B---3--:R-:W-:Y:S01]  /*1780*/  IMAD R4, R8, UR8, RZ ;  /* 0x0000000808047c24 */ /* 0x008fe2000f8e02ff */
[----:B------:R-:W-:-:S04]  /*1790*/  ISETP.GE.AND P1, PT, R10, RZ, PT ;  /* 0x000000ff0a00720c */ /* 0x000fc80003f26270 */
[----:B------:R-:W-:Y:S01]  /*17a0*/  ISETP.GE.AND P0, PT, R4, RZ, PT ;  /* 0x000000ff0400720c */ /* 0x000fe20003f06270 */
[----:B------:R-:W-:-:S08]  /*17b0*/  IMAD.MOV.U32 R4, RZ, RZ, 0x3 ;  /* 0x00000003ff047424 */ /* 0x000fd000078e00ff */
[----:B------:R-:W-:-:S04]  /*17c0*/  @P1 SHF.R.U32.HI R11, RZ, 0x1e, R11 ;  /* 0x0000001eff0b1819 */ /* 0x000fc8000001160b */
[----:B------:R-:W-:Y:S01]  /*17d0*/  @P0 IMAD R9, R9, UR8, RZ ;  /* 0x0000000809090c24 */ /* 0x000fe2000f8e02ff */
[----:B------:R-:W-:-:S04]  /*17e0*/  @P1 LOP3.LUT R6, R11, 0x2, RZ, 0xc0, !PT ;  /* 0x000000020b061812 */ /* 0x000fc800078ec0ff */
[----:B------:R-:W-:-:S04]  /*17f0*/  @P0 SHF.R.U32.HI R9, RZ, 0x1e, R9 ;  /* 0x0000001eff090819 */ /* 0x000fc80000011609 */
[----:B0-----:R-:W-:-:S07]  /*1800*/  @P0 LOP3.LUT R5, R9, 0x2, RZ, 0xc0, !PT ;  /* 0x0000000209050812 */ /* 0x001fce00078ec0ff */
.L_x_21:
[----:B------:R-:W-:-:S13]  /*1810*/  ISETP.GE.AND P0, PT, R7, 0x1, PT ;  /* 0x000000010700780c */ /* 0x000fda0003f06270 */
[----:B------:R-:W-:Y:S05]  /*1820*/  @!P0 BRA `(.L_x_19) ;  /* 0x0000000000488947 */ /* 0x000fea0003800000 */
[----:B------:R-:W3:Y:S04]  /*1830*/  LDL R4, [R3+0x4] ;  /* 0x0000040003047983 */ /* 0x000ee80000100800 */
[----:B------:R-:W4:Y:S01]  /*1840*/  LDL R11, [R3+0xc] ;  /* 0x00000c00030b7983 */ /* 0x000f220000100800 */
[----:B------:R-:W-:Y:S02]  /*1850*/  IMAD.MOV.U32 R9, RZ, RZ, RZ ;  /* 0x000000ffff097224 */ /* 0x000fe400078e00ff */
[----:B---3--:R-:W-:Y:S02]  /*1860*/  IMAD R13, R4, UR6, RZ ;  /* 0x00000006040d7c24 */ /* 0x008fe4000f8e02ff */
[----:B----4-:R-:W-:-:S07]  /*1870*/  IMAD R14, R11, UR6, R6 ;  /* 0x000000060b0e7c24 */ /* 0x010fce000f8e0206 */
.L_x_20:
[-C--:B------:R-:W-:Y:S02]  /*1880*/  IMAD R4, R8, R9.reuse, R13 ;  /* 0x0000000908047224 */ /* 0x080fe400078e020d */
[----:B------:R-:W-:Y:S02]  /*1890*/  IMAD R11, R10, R9, R14 ;  /* 0x000000090a0b7224 */ /* 0x000fe400078e020e */
[----:B------:R-:W-:-:S04]  /*18a0*/  IMAD R4, R4, UR8, R5 ;  /* 0x0000000804047c24 */ /* 0x000fc8000f8e0205 */
[----:B------:R-:W-:-:S05]  /*18b0*/  IMAD R4, R11, 0x3, R4 ;  /* 0x000000030b047824 */ /* 0x000fca00078e0204 */
[----:B------:R-:W-:-:S06]  /*18c0*/  IADD3 R4, PT, PT, R1, R4, RZ ;  /* 0x0000000401047210 */ /* 0x000fcc0007ffe0ff */
        /* <DEDUP_REMOVED lines=8> */
.L_x_19:
[----:B------:R-:W-:-:S06]  /*1950*/  UIADD3 UR6, UPT, UPT, UR6, 0x1, URZ ;  /* 0x0000000106067890 */ /* 0x000fcc000fffe0ff */
[----:B0-----:R-:W-:-:S13]  /*1960*/  ISETP.LE.AND P0, PT, R4, UR6, PT ;  /* 0x0000000604007c0c */ /* 0x001fda000bf03270 */
[----:B------:R-:W-:Y:S05]  /*1970*/  @!P0 BRA `(.L_x_21) ;  /* 0xfffffffc00a48947 */ /* 0x000fea000383ffff */
[----:B------:R-:W-:-:S04]  /*1980*/  UIADD3 UR5, UPT, UPT, UR5, 0x1, URZ ;  /* 0x0000000105057890 */ /* 0x000fc8000fffe0ff */
[----:B------:R-:W-:-:S09]  /*1990*/  UISETP.NE.AND UP1, UPT, UR5, 0x2, UPT ;  /* 0x000000020500788c */ /* 0x000fd2000bf25270 */
[----:B------:R-:W-:Y:S05]  /*19a0*/  BRA.U UP1, `(.L_x_22) ;  /* 0xfffffffd01307547 */ /* 0x000fea000b83ffff */
[----:B------:R-:W-:Y:S05]  /*19b0*/  BRA.U UP0, `(.L_x_23) ;  /* 0xfffffffd00087547 */ /* 0x000fea000b83ffff */
[----:B------:R-:W0:Y:S01]  /*19c0*/  S2UR UR5, SR_CgaCtaId ;  /* 0x00000000000579c3 */ /* 0x000e220000008800 */
[----:B------:R-:W-:Y:S01]  /*19d0*/  UMOV UR4, 0x400 ;  /* 0x0000040000047882 */ /* 0x000fe20000000000 */
[----:B------:R-:W-:Y:S01]  /*19e0*/  IMAD.MOV.U32 R3, RZ, RZ, 0x8 ;  /* 0x00000008ff037424 */ /* 0x000fe200078e00ff */
[----:B0-----:R-:W-:-:S03]  /*19f0*/  ULEA UR9, UR5, UR4, 0x18 ;  /* 0x0000000405097291 */ /* 0x001fc6000f8ec0ff */
[----:B------:R-:W-:-:S06]  /*1a00*/  UMOV UR4, URZ ;  /* 0x000000ff00047c82 */ /* 0x000fcc0008000000 */
[----:B------:R0:W-:Y:S03]  /*1a10*/  STS [UR9+0x334], R3 ;  /* 0x00033403ff007988 */ /* 0x0001e60008000809 */
.L_x_28:
        /* <DEDUP_REMOVED lines=9> */
.L_x_27:
[----:B0-----:R-:W-:-:S05]  /*1ab0*/  IMAD.U32 R3, RZ, RZ, UR5 ;  /* 0x00000005ff037e24 */ /* 0x001fca000f8e00ff */
[----:B------:R-:W-:-:S05]  /*1ac0*/  LEA R3, R3, R2, 0x4 ;  /* 0x0000000203037211 */ /* 0x000fca00078e20ff */
[----:B------:R-:W3:Y:S01]  /*1ad0*/  LDL.128 R8, [R3] ;  /* 0x0000000003087983 */ /* 0x000ee20000100c00 */
[----:B------:R-:W-:Y:S01]  /*1ae0*/  ULOP3.LUT UR6, UR5, 0x1, URZ, 0xc0, !UPT ;  /* 0x0000000105067892 */ /* 0x000fe2000f8ec0ff */
[----:B------:R-:W-:Y:S02]  /*1af0*/  IMAD.MOV.U32 R12, RZ, RZ, 0x4 ;  /* 0x00000004ff0c7424 */ /* 0x000fe400078e00ff */
[----:B------:R-:W-:Y:S02]  /*1b00*/  HFMA2 R5, -RZ, RZ, 0, 1.78813934326171875e-07 ;  /* 0x00000003ff057431 */ /* 0x000fe400000001ff */
[----:B------:R-:W-:Y:S01]  /*1b10*/  IMAD.MOV.U32 R6, RZ, RZ, 0x1 ;  /* 0x00000001ff067424 */ /* 0x000fe200078e00ff */
[----:B------:R-:W-:Y:S01]  /*1b20*/  UISETP.NE.U32.AND UP1, UPT, UR6, 0x1, UPT ;  /* 0x000000010600788c */ /* 0x000fe2000bf25070 */
[----:B------:R-:W-:Y:S01]  /*1b30*/  IMAD.MOV.U32 R7, RZ, RZ, RZ ;  /* 0x000000ffff077224 */ /* 0x000fe200078e00ff */
[----:B------:R-:W-:-:S04]  /*1b40*/  ULEA UR6, UR7, UR5, 0x2 ;  /* 0x0000000507067291 */ /* 0x000fc8000f8e10ff */
[----:B------:R-:W-:Y:S01]  /*1b50*/  UIMAD UR6, UR6, 0x14, UR9 ;  /* 0x00000014060678a4 */ /* 0x000fe2000f8e0209 */
[----:B------:R-:W-:-:S04]  /*1b60*/  PLOP3.LUT P1, PT, PT, PT, UP1, 0x80, 0x8 ;  /* 0x000000000008781c */ /* 0x000fc80003f2f018 */
[----:B------:R-:W-:Y:S01]  /*1b70*/  @!UP1 UMOV UR11, 0x4 ;  /* 0x00000004000b9882 */ /* 0x000fe20000000000 */
[----:B------:R-:W-:Y:S01]  /*1b80*/  @UP1 UMOV UR11, 0x2 ;  /* 0x00000002000b1882 */ /* 0x000fe20000000000 */
[----:B------:R-:W-:Y:S01]  /*1b90*/  @!UP1 UMOV UR10, 0x2 ;  /* 0x00000002000a9882 */ /* 0x000fe20000000000 */
[----:B------:R-:W-:Y:S01]  /*1ba0*/  IMAD.U32 R14, RZ, RZ, UR11 ;  /* 0x0000000bff0e7e24 */ /* 0x000fe2000f8e00ff */
[----:B------:R0:W-:Y:S01]  /*1bb0*/  STS.U8 [UR6+0x340], R13 ;  /* 0x0003400dff007988 */ /* 0x0001e20008000006 */
[----:B------:R-:W-:-:S03]  /*1bc0*/  @UP1 UMOV UR10, 0x4 ;  /* 0x00000004000a1882 */ /* 0x000fc60000000000 */
[----:B------:R0:W-:Y:S01]  /*1bd0*/  STS [UR6+0x338], R14 ;  /* 0x0003380eff007988 */ /* 0x0001e20008000806 */
[----:B---3--:R-:W-:-:S05]  /*1be0*/  IMAD R4, R8, UR8, RZ ;  /* 0x0000000808047c24 */ /* 0x008fca000f8e02ff */
[----:B------:R-:W-:Y:S01]  /*1bf0*/  ISETP.GE.AND P0, PT, R4, RZ, PT ;  /* 0x000000ff0400720c */ /* 0x000fe20003f06270 */
[----:B------:R-:W-:-:S05]  /*1c00*/  IMAD.MOV.U32 R4, RZ, RZ, 0x2 ;  /* 0x00000002ff047424 */ /* 0x000fca00078e00ff */
[----:B------:R0:W-:Y:S04]  /*1c10*/  @!P1 STS [UR6+0x33c], R4 ;  /* 0x00033c04ff009988 */ /* 0x0001e80008000806 */
[----:B------:R0:W-:Y:S01]  /*1c20*/  @P1 STS [UR6+0x33c], R12 ;  /* 0x00033c0cff001988 */ /* 0x0001e20008000806 */
[----:B------:R-:W-:Y:S02]  /*1c30*/  ISETP.GE.AND P1, PT, R10, RZ, PT ;  /* 0x000000ff0a00720c */ /* 0x000fe40003f26270 */
[----:B------:R-:W-:-:S05]  /*1c40*/  @P0 IMAD R9, R9, UR8, RZ ;  /* 0x0000000809090c24 */ /* 0x000fca000f8e02ff */
[----:B------:R-:W-:-:S04]  /*1c50*/  @P0 SHF.R.S32.HI R9, RZ, 0x1f, R9 ;  /* 0x0000001fff090819 */ /* 0x000fc80000011409 */
[----:B------:R-:W-:Y:S02]  /*1c60*/  @P0 LOP3.LUT R5, R9, 0x3, RZ, 0xc0, !PT ;  /* 0x0000000309050812 */ /* 0x000fe400078ec0ff */
[----:B0-----:R-:W-:-:S07]  /*1c70*/  @P1 SHF.R.U32.HI R6, RZ, 0x1f, R11 ;  /* 0x0000001fff061819 */ /* 0x001fce000001160b */
.L_x_26:
        /* <DEDUP_REMOVED lines=8> */
.L_x_25:
        /* <DEDUP_REMOVED lines=15> */
.L_x_24:
[----:B------:R-:W-:-:S04]  /*1df0*/  IADD3 R7, PT, PT, R7, 0x1, RZ ;  /* 0x0000000107077810 */ /* 0x000fc80007ffe0ff */
        /* <DEDUP_REMOVED lines=12> */
.L_x_33:
        /* <DEDUP_REMOVED lines=9> */
.L_x_32:
[----:B0-----:R-:W-:-:S04]  /*1f50*/  IMAD.U32 R3, RZ, RZ, UR5 ;  /* 0x00000005ff037e24 */ /* 0x001fc8000f8e00ff */
[----:B------:R-:W-:-:S05]  /*1f60*/  IMAD R3, R3, 0x10, R2 ;  /* 0x0000001003037824 */ /* 0x000fca00078e0202 */
[----:B------:R-:W3:Y:S01]  /*1f70*/  LDL.128 R8, [R3] ;  /* 0x0000000003087983 */ /* 0x000ee20000100c00 */
[----:B------:R-:W-:Y:S01]  /*1f80*/  ULOP3.LUT UR6, UR5, 0x1, URZ, 0xc0, !UPT ;  /* 0x0000000105067892 */ /* 0x000fe2000f8ec0ff */
[----:B------:R-:W-:Y:S02]  /*1f90*/  IMAD.MOV.U32 R12, RZ, RZ, 0x4 ;  /* 0x00000004ff0c7424 */ /* 0x000fe400078e00ff */
[----:B------:R-:W-:Y:S02]  /*1fa0*/  HFMA2 R6, -RZ, RZ, 0, 5.9604644775390625e-08 ;  /* 0x00000001ff067431 */ /* 0x000fe400000001ff */
        /* <DEDUP_REMOVED lines=15> */
[----:B------:R-:W-:-:S05]  /*20a0*/  HFMA2 R4, -RZ, RZ, 0, 1.1920928955078125e-07 ;  /* 0x00000002ff047431 */ /* 0x000fca00000001ff */
[----:B------:R0:W-:Y:S04]  /*20b0*/  @!P1 STS [UR6+0x3e0], R4 ;  /* 0x0003e004ff009988 */ /* 0x0001e80008000806 */
[----:B------:R0:W-:Y:S01]  /*20c0*/  @P1 STS [UR6+0x3e0], R12 ;  /* 0x0003e00cff001988 */ /* 0x0001e20008000806 */
[----:B------:R-:W-:Y:S02]  /*20d0*/  ISETP.GE.AND P1, PT, R10, RZ, PT ;  /* 0x000000ff0a00720c */ /* 0x000fe40003f26270 */
[----:B------:R-:W-:-:S05]  /*20e0*/  @P0 IMAD R9, R9, UR8, RZ ;  /* 0x0000000809090c24 */ /* 0x000fca000f8e02ff */
[----:B------:R-:W-:-:S04]  /*20f0*/  @P0 SHF.R.S32.HI R9, RZ, 0x1f, R9 ;  /* 0x0000001fff090819 */ /* 0x000fc80000011409 */
[----:B------:R-:W-:Y:S02]  /*2100*/  @P0 LOP3.LUT R5, R9, 0x3, RZ, 0xc0, !PT ;  /* 0x0000000309050812 */ /* 0x000fe400078ec0ff */
[----:B0-----:R-:W-:-:S07]  /*2110*/  @P1 SHF.R.U32.HI R6, RZ, 0x1f, R11 ;  /* 0x0000001fff061819 */ /* 0x001fce000001160b */
.L_x_31:
        /* <DEDUP_REMOVED lines=8> */
.L_x_30:
[-C--:B------:R-:W-:Y:S02]  /*21a0*/  IMAD R4, R8, R9.reuse, R14 ;  /* 0x0000000908047224 */ /* 0x080fe400078e020e */
[----:B------:R-:W-:Y:S02]  /*21b0*/  IMAD R11, R10, R9, R15 ;  /* 0x000000090a0b7224 */ /* 0x000fe400078e020f */
[----:B------:R-:W-:-:S05]  /*21c0*/  IMAD R4, R4, UR8, R5 ;  /* 0x0000000804047c24 */ /* 0x000fca000f8e0205 */
[----:B------:R-:W-:-:S05]  /*21d0*/  LEA R4, R11, R4, 0x2 ;  /* 0x000000040b047211 */ /* 0x000fca00078e10ff */
        /* <DEDUP_REMOVED lines=11> */
.L_x_29:
        /* <DEDUP_REMOVED lines=9> */
[----:B------:R-:W-:Y:S01]  /*2320*/  HFMA2 R3, -RZ, RZ, 0, 4.76837158203125e-07 ;  /* 0x00000008ff037431 */ /* 0x000fe200000001ff */
[----:B0-----:R-:W-:-:S03]  /*2330*/  ULEA UR9, UR5, UR4, 0x18 ;  /* 0x0000000405097291 */ /* 0x001fc6000f8ec0ff */
[----:B------:R-:W-:-:S06]  /*2340*/  UMOV UR4, URZ ;  /* 0x000000ff00047c82 */ /* 0x000fcc0008000000 */
[----:B------:R0:W-:Y:S03]  /*2350*/  STS [UR9+0x47c], R3 ;  /* 0x00047c03ff007988 */ /* 0x0001e60008000809 */
.L_x_38:
[----:B------:R-:W-:Y:S01]  /*2360*/  ISETP.NE.AND P0, PT, RZ, UR4, PT ;  /* 0x00000004ff007c0c */ /* 0x000fe2000bf05270 */
[----:B------:R-:W-:Y:S01]  /*2370*/  UMOV UR7, UR4 ;  /* 0x0000000400077c82 */ /* 0x000fe20008000000 */
[----:B------:R-:W-:Y:S02]  /*2380*/  UISETP.NE.AND UP0, UPT, UR4, URZ, UPT ;  /* 0x000000ff0400728c */ /* 0x000fe4000bf05270 */
[----:B------:R-:W-:Y:S01]  /*2390*/  UIMAD UR12, UR4, 0x50, UR9 ;  /* 0x00000050040c78a4 */ /* 0x000fe2000f8e0209 */
[----:B------:R-:W-:Y:S01]  /*23a0*/  SEL R13, RZ, 0x1, !P0 ;  /* 0x00000001ff0d7807 */ /* 0x000fe20004000000 */
[----:B------:R-:W-:Y:S01]  /*23b0*/  UIADD3 UR4, UPT, UPT, UR4, 0x1, URZ ;  /* 0x0000000104047890 */ /* 0x000fe2000fffe0ff */
[----:B------:R-:W-:Y:S01]  /*23c0*/  UMOV UR8, 0x1 ;  /* 0x0000000100087882 */ /* 0x000fe20000000000 */
[----:B------:R-:W-:Y:S01]  /*23d0*/  UMOV UR5, URZ ;  /* 0x000000ff00057c82 */ /* 0x000fe20008000000 */
[----:B------:R-:W-:Y:S02]  /*23e0*/  USEL UR8, UR8, 0xffffffff, !UP0 ;  /* 0xffffffff08087887 */ /* 0x000fe4000c000000 */
[----:B------:R-:W-:-:S11]  /*23f0*/  UISETP.NE.AND UP0, UPT, UR4, 0x2, UPT ;  /* 0x000000020400788c */ /* 0x000fd6000bf05270 */
.L_x_37:
[----:B0-----:R-:W-:-:S04]  /*2400*/  IMAD.U32 R3, RZ, RZ, UR5 ;  /* 0x00000005ff037e24 */ /* 0x001fc8000f8e00ff */
[----:B------:R-:W-:-:S05]  /*2410*/  IMAD R3, R3, 0x10, R2 ;  /* 0x0000001003037824 */ /* 0x000fca00078e0202 */
[----:B------:R-:W3:Y:S01]  /*2420*/  LDL.128 R4, [R3] ;  /* 0x0000000003047983 */ /* 0x000ee20000100c00 */
[----:B------:R-:W-:Y:S01]  /*2430*/  ULOP3.LUT UR6, UR5, 0x1, URZ, 0xc0, !UPT ;  /* 0x0000000105067892 */ /* 0x000fe2000f8ec0ff */
[----:B------:R-:W-:Y:S02]  /*2440*/  HFMA2 R11, -RZ, RZ, 0, 2.384185791015625e-07 ;  /* 0x00000004ff0b7431 */ /* 0x000fe400000001ff */
[----:B------:R-:W-:Y:S01]  /*2450*/  IMAD.MOV.U32 R10, RZ, RZ, 0x2 ;  /* 0x00000002ff0a7424 */ /* 0x000fe200078e00ff */
[----:B------:R-:W-:Y:S01]  /*2460*/  UIMAD UR13, UR5, 0x14, UR12 ;  /* 0x00000014050d78a4 */ /* 0x000fe2000f8e020c */
[----:B------:R-:W-:Y:S01]  /*2470*/  IMAD.MOV.U32 R8, RZ, RZ, 0x1 ;  /* 0x00000001ff087424 */ /* 0x000fe200078e00ff */
[----:B------:R-:W-:Y:S02]  /*2480*/  UISETP.NE.U32.AND UP1, UPT, UR6, 0x1, UPT ;  /* 0x000000010600788c */ /* 0x000fe4000bf25070 */
[----:B------:R-:W-:-:S04]  /*2490*/  ULEA UR6, UR7, UR5, 0x2 ;  /* 0x0000000507067291 */ /* 0x000fc8000f8e10ff */
[----:B------:R-:W-:Y:S01]  /*24a0*/  PLOP3.LUT P1, PT, PT, PT, UP1, 0x80, 0x8 ;  /* 0x000000000008781c */ /* 0x000fe20003f2f018 */
[----:B------:R-:W-:-:S04]  /*24b0*/  UIMAD UR6, UR6, 0x14, UR9 ;  /* 0x00000014060678a4 */ /* 0x000fc8000f8e0209 */
[----:B------:R-:W-:Y:S01]  /*24c0*/  @!UP1 UMOV UR11, 0x4 ;  /* 0x00000004000b9882 */ /* 0x000fe20000000000 */
[----:B------:R-:W-:Y:S01]  /*24d0*/  @UP1 UMOV UR11, 0x2 ;  /* 0x00000002000b1882 */ /* 0x000fe20000000000 */
[----:B------:R-:W-:Y:S01]  /*24e0*/  @!UP1 UMOV UR10, 0x2 ;  /* 0x00000002000a9882 */ /* 0x000fe20000000000 */
[----:B------:R-:W-:Y:S01]  /*24f0*/  IMAD.U32 R12, RZ, RZ, UR11 ;  /* 0x0000000bff0c7e24 */ /* 0x000fe2000f8e00ff */
[----:B------:R-:W-:Y:S01]  /*2500*/  @UP1 UMOV UR10, 0x4 ;  /* 0x00000004000a1882 */ /* 0x000fe20000000000 */
[----:B------:R0:W-:Y:S04]  /*2510*/  STS.U8 [UR6+0x488], R13 ;  /* 0x0004880dff007988 */ /* 0x0001e80008000006 */
[----:B------:R0:W-:Y:S04]  /*2520*/  STS [UR6+0x480], R12 ;  /* 0x0004800cff007988 */ /* 0x0001e80008000806 */
[----:B------:R0:W-:Y:S04]  /*2530*/  @!P1 STS [UR6+0x484], R10 ;  /* 0x0004840aff009988 */ /* 0x0001e80008000806 */
[----:B------:R0:W-:Y:S01]  /*2540*/  @P1 STS [UR6+0x484], R11 ;  /* 0x0004840bff001988 */ /* 0x0001e20008000806 */
[----:B---3--:R-:W-:Y:S01]  /*2550*/  IMAD R9, R4, UR8, RZ ;  /* 0x0000000804097c24 */ /* 0x008fe2000f8e02ff */
[----:B------:R-:W-:-:S04]  /*2560*/  ISETP.GE.AND P1, PT, R6, RZ, PT ;  /* 0x000000ff0600720c */ /* 0x000fc80003f26270 */
[----:B------:R-:W-:Y:S02]  /*2570*/  ISETP.GE.AND P0, PT, R9, RZ, PT ;  /* 0x000000ff0900720c */ /* 0x000fe40003f06270 */
[----:B------:R-:W-:-:S07]  /*2580*/  LEA R15, R6, R9, 0x2 ;  /* 0x00000009060f7211 */ /* 0x000fce00078e10ff */
[----:B------:R-:W-:Y:S01]  /*2590*/  @P1 SHF.R.U32.HI R8, RZ, 0x1f, R7 ;  /* 0x0000001fff081819 */ /* 0x000fe20000011607 */
[----:B------:R-:W-:-:S03]  /*25a0*/  IMAD.MOV.U32 R7, RZ, RZ, RZ ;  /* 0x000000ffff077224 */ /* 0x000fc600078e00ff */
[----:B------:R-:W-:Y:S02]  /*25b0*/  @P0 IMAD R4, R5, UR8, RZ ;  /* 0x0000000805040c24 */ /* 0x000fe4000f8e02ff */
[----:B------:R-:W-:-:S03]  /*25c0*/  IMAD.MOV.U32 R5, RZ, RZ, 0x3 ;  /* 0x00000003ff057424 */ /* 0x000fc600078e00ff */
[----:B------:R-:W-:-:S04]  /*25d0*/  @P0 SHF.R.S32.HI R4, RZ, 0x1f, R4 ;  /* 0x0000001fff040819 */ /* 0x000fc80000011404 */
[----:B0-----:R-:W-:-:S07]  /*25e0*/  @P0 LOP3.LUT R5, R4, 0x3, RZ, 0xc0, !PT ;  /* 0x0000000304050812 */ /* 0x001fce00078ec0ff */
.L_x_36:
[----:B------:R-:W-:-:S05]  /*25f0*/  IMAD.U32 R4, RZ, RZ, UR10 ;  /* 0x0000000aff047e24 */ /* 0x000fca000f8e00ff */
[----:B------:R-:W-:-:S13]  /*2600*/  ISETP.GE.AND P0, PT, R4, 0x1, PT ;  /* 0x000000010400780c */ /* 0x000fda0003f06270 */
[----:B------:R-:W-:Y:S05]  /*2610*/  @!P0 BRA `(.L_x_34) ;  /* 0x0000000000508947 */ /* 0x000fea0003800000 */
[----:B------:R-:W3:Y:S04]  /*2620*/  LDL R4, [R3+0x4] ;  /* 0x0000040003047983 */ /* 0x000ee80000100800 */
[----:B------:R-:W4:Y:S01]  /*2630*/  LDL R10, [R3+0xc] ;  /* 0x00000c00030a7983 */ /* 0x000f220000100800 */
[----:B------:R-:W-:-:S04]  /*2640*/  IMAD R6, R7, UR8, RZ ;  /* 0x0000000807067c24 */ /* 0x000fc8000f8e02ff */
[----:B---3--:R-:W-:Y:S02]  /*2650*/  IMAD R9, R4, R6, R5 ;  /* 0x0000000604097224 */ /* 0x008fe400078e0205 */
[----:B------:R-:W-:Y:S02]  /*2660*/  IMAD.MOV.U32 R6, RZ, RZ, 0x489 ;  /* 0x00000489ff067424 */ /* 0x000fe400078e00ff */
[----:B----4-:R-:W-:-:S05]  /*2670*/  IMAD R4, R7, R10, R8 ;  /* 0x0000000a07047224 */ /* 0x010fca00078e0208 */
[----:B------:R-:W-:-:S07]  /*2680*/  LEA R4, R4, R9, 0x2 ;  /* 0x0000000904047211 */ /* 0x000fce00078e10ff */
.L_x_35:
[----:B------:R-:W-:-:S06]  /*2690*/  IMAD.IADD R9, R1, 0x1, R4 ;  /* 0x0000000101097824 */ /* 0x000fcc00078e0204 */
[----:B------:R-:W3:Y:S01]  /*26a0*/  LDL.U8 R9, [R9+0x38] ;  /* 0x0000380009097983 */ /* 0x000ee20000100000 */
[----:B------:R-:W-:Y:S01]  /*26b0*/  IMAD R10, R7, UR10, R6 ;  /* 0x0000000a070a7c24 */ /* 0x000fe2000f8e0206 */
[----:B------:R-:W-:Y:S01]  /*26c0*/  IADD3 R4, PT, PT, R15, R4, RZ ;  /* 0x000000040f047210 */ /* 0x000fe20007ffe0ff */
[C---:B------:R-:W-:Y:S02]  /*26d0*/  VIADD R12, R6.reuse, 0xfffffb78 ;  /* 0xfffffb78060c7836 */ /* 0x040fe40000000000 */
[----:B------:R-:W-:Y:S01]  /*26e0*/  VIADD R6, R6, 0x1 ;  /* 0x0000000106067836 */ /* 0x000fe20000000000 */
[----:B---3--:R-:W-:Y:S04]  /*26f0*/  STS.U8 [R10+UR13], R9 ;  /* 0x000000090a007988 */ /* 0x008fe8000800000d */
[----:B------:R-:W0:Y:S02]  /*2700*/  LDS R11, [UR6+0x484] ;  /* 0x00048406ff0b7984 */ /* 0x000e240008000800 */
[----:B0-----:R-:W-:-:S02]  /*2710*/  ISETP.GE.AND P0, PT, R12, R11, PT ;  /* 0x0000000b0c00720c */ /* 0x001fc40003f06270 */
[----:B------:R-:W-:-:S11]  /*2720*/  R2UR UR10, R11 ;  /* 0x000000000b0a72ca */ /* 0x000fd600000e0000 */
[----:B------:R-:W-:Y:S05]  /*2730*/  @!P0 BRA `(.L_x_35) ;  /* 0xfffffffc00d48947 */ /* 0x000fea000383ffff */
[----:B------:R-:W0:Y:S02]  /*2740*/  LDS R4, [UR6+0x480] ;  /* 0x00048006ff047984 */ /* 0x000e240008000800 */
[----:B0-----:R-:W-:-:S15]  /*2750*/  R2UR UR11, R4 ;  /* 0x00000000040b72ca */ /* 0x001fde00000e0000 */
.L_x_34:
[----:B------:R-:W-:-:S05]  /*2760*/  VIADD R7, R7, 0x1 ;  /* 0x0000000107077836 */ /* 0x000fca0000000000 */
[----:B------:R-:W-:-:S13]  /*2770*/  ISETP.GE.AND P0, PT, R7, UR11, PT ;  /* 0x0000000b07007c0c */ /* 0x000fda000bf06270 */
[----:B------:R-:W-:Y:S05]  /*2780*/  @!P0 BRA `(.L_x_36) ;  /* 0xfffffffc00988947 */ /* 0x000fea000383ffff */
[----:B------:R-:W-:-:S04]  /*2790*/  UIADD3 UR5, UPT, UPT, UR5, 0x1, URZ ;  /* 0x0000000105057890 */ /* 0x000fc8000fffe0ff */
[----:B------:R-:W-:-:S09]  /*27a0*/  UISETP.NE.AND UP1, UPT, UR5, 0x4, UPT ;  /* 0x000000040500788c */ /* 0x000fd2000bf25270 */
[----:B------:R-:W-:Y:S05]  /*27b0*/  BRA.U UP1, `(.L_x_37) ;  /* 0xfffffffd01107547 */ /* 0x000fea000b83ffff */
[----:B------:R-:W-:Y:S05]  /*27c0*/  BRA.U UP0, `(.L_x_38) ;  /* 0xfffffff900e47547 */ /* 0x000fea000b83ffff */
.L_x_1:
[----:B------:R-:W-:Y:S05]  /*27d0*/  BSYNC.RECONVERGENT B0 ;  /* 0x0000000000007941 */ /* 0x000fea0003800200 */
.L_x_0:
[----:B------:R-:W0:Y:S08]  /*27e0*/  LDC R3, c[0x0][0x380] ;  /* 0x0000e000ff037b82 */ /* 0x000e300000000800 */
[----:B------:R-:W0:Y:S01]  /*27f0*/  LDC.64 R4, c[0x4][RZ] ;  /* 0x01000000ff047b82 */ /* 0x000e220000000a00 */
[----:B------:R-:W1:Y:S01]  /*2800*/  S2R R17, SR_CgaCtaId ;  /* 0x0000000000117919 */ /* 0x000e620000008800 */
[----:B------:R-:W3:Y:S06]  /*2810*/  S2R R11, SR_SWINHI ;  /* 0x00000000000b7919 */ /* 0x000eec0000002f00 */
[----:B------:R-:W4:Y:S01]  /*2820*/  LDC.64 R6, c[0x0][0x388] ;  /* 0x0000e200ff067b82 */ /* 0x000f220000000a00 */
[----:B0-----:R-:W-:-:S05]  /*2830*/  IMAD.WIDE R4, R3, 0x4, R4 ;  /* 0x0000000403047825 */ /* 0x001fca00078e0204 */
[----:B------:R1:W5:Y:S01]  /*2840*/  LDG.E.CONSTANT R19, desc[UR36][R4.64] ;  /* 0x0000002404137981 */ /* 0x000362000c1e9900 */
[----:B------:R-:W-:Y:S01]  /*2850*/  MOV R2, 0x400 ;  /* 0x0000040000027802 */ /* 0x000fe20000000f00 */
[----:B------:R-:W-:Y:S02]  /*2860*/  IMAD.SHL.U32 R9, R22, 0x80, RZ ;  /* 0x0000008016097824 */ /* 0x000fe400078e00ff */
[----:B------:R-:W-:Y:S02]  /*2870*/  HFMA2 R12, -RZ, RZ, 0, 0 ;  /* 0x00000000ff0c7431 */ /* 0x000fe400000001ff */
[----:B------:R-:W-:Y:S01]  /*2880*/  IMAD.MOV.U32 R10, RZ, RZ, 0x44 ;  /* 0x00000044ff0a7424 */ /* 0x000fe200078e00ff */
[----:B------:R-:W-:Y:S01]  /*2890*/  MOV R16, RZ ;  /* 0x000000ff00107202 */ /* 0x000fe20000000f00 */
[----:B----4-:R-:W-:Y:S01]  /*28a0*/  IMAD.WIDE R6, R9, 0x39, R6 ;  /* 0x0000003909067825 */ /* 0x010fe200078e0206 */
[----:B------:R0:W-:Y:S01]  /*28b0*/  STL.128 [R1+0xa0], RZ ;  /* 0x0000a0ff01007387 */ /* 0x0001e20000100c00 */
[----:B------:R-:W-:Y:S01]  /*28c0*/  BSSY.RECONVERGENT B6, `(.L_x_39) ;  /* 0x000002c000067945 */ /* 0x000fe20003800200 */
[----:B-1----:R-:W-:Y:S01]  /*28d0*/  LEA R4, R17, R2, 0x18 ;  /* 0x0000000211047211 */ /* 0x002fe200078ec0ff */
[----:B------:R-:W-:Y:S01]  /*28e0*/  IMAD.HI R2, R3, 0x2aaaaaab, RZ ;  /* 0x2aaaaaab03027827 */ /* 0x000fe200078e02ff */
[----:B------:R0:W-:Y:S02]  /*28f0*/  STL.64 [R1+0xb0], RZ ;  /* 0x0000b0ff01007387 */ /* 0x0001e40000100a00 */
[----:B------:R-:W-:-:S02]  /*2900*/  MOV R4, R4 ;  /* 0x0000000400047202 */ /* 0x000fc40000000f00 */
[----:B---3--:R-:W-:Y:S01]  /*2910*/  MOV R5, R11 ;  /* 0x0000000b00057202 */ /* 0x008fe20000000f00 */
[----:B------:R-:W-:Y:S01]  /*2920*/  IMAD.MOV.U32 R13, RZ, RZ, 0x420000 ;  /* 0x00420000ff0d7424 */ /* 0x000fe200078e00ff */
[----:B------:R-:W-:Y:S01]  /*2930*/  LEA.HI R2, R2, R2, RZ, 0x1 ;  /* 0x0000000202027211 */ /* 0x000fe200078f08ff */
[----:B------:R-:W-:Y:S01]  /*2940*/  IMAD.MOV.U32 R15, RZ, RZ, 0x4200 ;  /* 0x00004200ff0f7424 */ /* 0x000fe200078e00ff */
[----:B------:R0:W-:Y:S01]  /*2950*/  STL.U8 [R1+0xc8], RZ ;  /* 0x0000c8ff01007387 */ /* 0x0001e20000100000 */
[----:B------:R-:W-:Y:S01]  /*2960*/  IMAD.MOV.U32 R14, RZ, RZ, RZ ;  /* 0x000000ffff0e7224 */ /* 0x000fe200078e00ff */
[--C-:B------:R-:W-:Y:S01]  /*2970*/  IADD3 R2, PT, PT, R1, R2, R3.reuse ;  /* 0x0000000201027210 */ /* 0x100fe20007ffe003 */
[----:B------:R-:W-:Y:S01]  /*2980*/  IMAD.MOV.U32 R17, RZ, RZ, 0x42424200 ;  /* 0x42424200ff117424 */ /* 0x000fe200078e00ff */
[----:B------:R-:W-:Y:S01]  /*2990*/  PRMT R3, R10, 0x7610, R3 ;  /* 0x000076100a037816 */ /* 0x000fe20000000003 */
[----:B------:R-:W-:Y:S01]  /*29a0*/  IMAD.MOV.U32 R8, RZ, RZ, 0x42 ;  /* 0x00000042ff087424 */ /* 0x000fe200078e00ff */
[----:B------:R0:W-:Y:S01]  /*29b0*/  STL.128 [R1+0x90], R12 ;  /* 0x0000900c01007387 */ /* 0x0001e20000100c00 */
[----:B------:R-:W-:-:S03]  /*29c0*/  IMAD.MOV.U32 R9, RZ, RZ, RZ ;  /* 0x000000ffff097224 */ /* 0x000fc600078e00ff */
[----:B------:R0:W-:Y:S04]  /*29d0*/  STL.64 [R1+0xb8], R16 ;  /* 0x0000b81001007387 */ /* 0x0001e80000100a00 */
[----:B------:R0:W-:Y:S04]  /*29e0*/  STL.64 [R1+0xc0], R8 ;  /* 0x0000c00801007387 */ /* 0x0001e80000100a00 */
[----:B------:R0:W-:Y:S04]  /*29f0*/  STL.128 [R1+0x80], R4 ;  /* 0x0000800401007387 */ /* 0x0001e80000100c00 */
[----:B------:R0:W-:Y:S04]  /*2a00*/  STL [R1+0xcc], RZ ;  /* 0x0000ccff01007387 */ /* 0x0001e80000100800 */
[----:B------:R0:W-:Y:S04]  /*2a10*/  STL [R1+0xd0], RZ ;  /* 0x0000d0ff01007387 */ /* 0x0001e80000100800 */
[----:B------:R0:W-:Y:S01]  /*2a20*/  STL.U8 [R2+0x90], R3 ;  /* 0x0000900302007387 */ /* 0x0001e20000100000 */
[----:B------:R-:W-:Y:S01]  /*2a30*/  BAR.SYNC.DEFER_BLOCKING 0x0 ;  /* 0x0000000000007b1d */ /* 0x000fe20000010000 */
[----:B-----5:R-:W-:-:S13]  /*2a40*/  ISETP.GE.AND P0, PT, R19, 0x1, PT ;  /* 0x000000011300780c */ /* 0x020fda0003f06270 */
[----:B0-----:R-:W-:Y:S05]  /*2a50*/  @!P0 BRA `(.L_x_40) ;  /* 0x0000000000488947 */ /* 0x001fea0003800000 */
[----:B--2---:R-:W-:Y:S02]  /*2a60*/  IADD3 R17, P0, P1, R1, 0x80, R0 ;  /* 0x0000008001117810 */ /* 0x004fe4000791e000 */
[----:B------:R-:W-:Y:S02]  /*2a70*/  MOV R18, RZ ;  /* 0x000000ff00127202 */ /* 0x000fe40000000f00 */
[----:B------:R-:W-:-:S09]  /*2a80*/  IADD3.X R16, PT, PT, RZ, UR38, RZ, P0, P1 ;  /* 0x00000026ff107c10 */ /* 0x000fd200087e24ff */
.L_x_42:
[----:B------:R-:W-:Y:S01]  /*2a90*/  IMAD.MOV.U32 R0, RZ, RZ, 0x44 ;  /* 0x00000044ff007424 */ /* 0x000fe200078e00ff */
[----:B------:R-:W-:Y:S01]  /*2aa0*/  MOV R5, R16 ;  /* 0x0000001000057202 */ /* 0x000fe20000000f00 */
[----:B------:R-:W-:Y:S01]  /*2ab0*/  IMAD.IADD R2, R1, 0x1, R18 ;  /* 0x0000000101027824 */ /* 0x000fe200078e0212 */
[----:B------:R-:W-:Y:S01]  /*2ac0*/  MOV R20, 0x2b20 ;  /* 0x00002b2000147802 */ /* 0x000fe20000000f00 */
[----:B------:R-:W-:Y:S02]  /*2ad0*/  IMAD.MOV.U32 R4, RZ, RZ, R17 ;  /* 0x000000ffff047224 */ /* 0x000fe400078e0011 */
[----:B------:R-:W-:Y:S01]  /*2ae0*/  IMAD.MOV.U32 R6, RZ, RZ, RZ ;  /* 0x000000ffff067224 */ /* 0x000fe200078e00ff */
[----:B------:R0:W-:Y:S01]  /*2af0*/  STL.U8 [R2+0x9e], R0 ;  /* 0x00009e0002007387 */ /* 0x0001e20000100000 */
[----:B------:R-:W-:-:S07]  /*2b00*/  IMAD.MOV.U32 R21, RZ, RZ, 0x0 ;  /* 0x00000000ff157424 */ /* 0x000fce00078e00ff */
[----:B0-----:R-:W-:Y:S05]  /*2b10*/  CALL.REL.NOINC `($_Z10run_threadiP6_boardPi$_Z5solveP8_contexti) ;  /* 0x0000000000407944 */ /* 0x001fea0003c00000 */
[----:B------:R-:W-:-:S13]  /*2b20*/  ISETP.NE.AND P0, PT, R4, RZ, PT ;  /* 0x000000ff0400720c */ /* 0x000fda0003f05270 */
[----:B------:R-:W-:Y:S05]  /*2b30*/  @P0 BRA `(.L_x_41) ;  /* 0x0000000000280947 */ /* 0x000fea0003800000 */
[----:B------:R0:W-:Y:S01]  /*2b40*/  STL.U8 [R2+0x9e], RZ ;  /* 0x00009eff02007387 */ /* 0x0001e20000100000 */
[----:B------:R-:W-:-:S05]  /*2b50*/  VIADD R18, R18, 0x1 ;  /* 0x0000000112127836 */ /* 0x000fca0000000000 */
[----:B------:R-:W-:-:S13]  /*2b60*/  ISETP.GE.AND P0, PT, R18, R19, PT ;  /* 0x000000131200720c */ /* 0x000fda0003f06270 */
[----:B0-----:R-:W-:Y:S05]  /*2b70*/  @!P0 BRA `(.L_x_42) ;  /* 0xfffffffc00c48947 */ /* 0x001fea000383ffff */
.L_x_40:
[----:B------:R-:W-:Y:S05]  /*2b80*/  BSYNC.RECONVERGENT B6 ;  /* 0x0000000000067941 */ /* 0x000fea0003800200 */
.L_x_39:
[----:B------:R-:W3:Y:S01]  /*2b90*/  LDL R5, [R1+0xcc] ;  /* 0x0000cc0001057983 */ /* 0x000ee20000100800 */
[----:B------:R-:W0:Y:S02]  /*2ba0*/  LDC.64 R2, c[0x0][0x390] ;  /* 0x0000e400ff027b82 */ /* 0x000e240000000a00 */
[----:B0-----:R-:W-:-:S05]  /*2bb0*/  IMAD.WIDE R22, R22, 0x4, R2 ;  /* 0x0000000416167825 */ /* 0x001fca00078e0202 */
[----:B---3--:R-:W-:Y:S01]  /*2bc0*/  STG.E desc[UR36][R22.64], R5 ;  /* 0x0000000516007986 */ /* 0x008fe2000c101924 */
[----:B------:R-:W-:Y:S05]  /*2bd0*/  EXIT ;  /* 0x000000000000794d */ /* 0x000fea0003800000 */
.L_x_41:
[----:B------:R-:W0:Y:S02]  /*2be0*/  LDC.64 R2, c[0x0][0x390] ;  /* 0x0000e400ff027b82 */ /* 0x000e240000000a00 */
[----:B0-----:R-:W-:-:S05]  /*2bf0*/  IMAD.WIDE R2, R22, 0x4, R2 ;  /* 0x0000000416027825 */ /* 0x001fca00078e0202 */
[----:B------:R-:W-:Y:S01]  /*2c00*/  STG.E desc[UR36][R2.64], R4 ;  /* 0x0000000402007986 */ /* 0x000fe2000c101924 */
[----:B------:R-:W-:Y:S05]  /*2c10*/  EXIT ;  /* 0x000000000000794d */ /* 0x000fea0003800000 */
        .type           $_Z10run_threadiP6_boardPi$_Z5solveP8_contexti,@function
        .size           $_Z10run_threadiP6_boardPi$_Z5solveP8_contexti,(.L_x_80 - $_Z10run_threadiP6_boardPi$_Z5solveP8_contexti)
$_Z10run_threadiP6_boardPi$_Z5solveP8_contexti:
[----:B------:R-:W-:-:S05]  /*2c20*/  IADD3 R1, PT, PT, R1, -0x58, RZ ;  /* 0xffffffa801017810 */ /* 0x000fca0007ffe0ff */
[----:B------:R-:W-:Y:S04]  /*2c30*/  STL [R1+0x54], R45 ;  /* 0x0000542d01007387 */ /* 0x000fe80000100800 */
        /* <DEDUP_REMOVED lines=11> */
[----:B------:R-:W-:Y:S04]  /*2cf0*/  STL [R1], R2 ;  /* 0x0000000201007387 */ /* 0x000fe80000100800 */
[----:B------:R0:W-:Y:S04]  /*2d00*/  STL [R1+0x3c], R30 ;  /* 0x00003c1e01007387 */ /* 0x0001e80000100800 */
[----:B------:R1:W-:Y:S04]  /*2d10*/  STL [R1+0x38], R29 ;  /* 0x0000381d01007387 */ /* 0x0003e80000100800 */
[----:B------:R2:W-:Y:S01]  /*2d20*/  STL [R1+0x34], R28 ;  /* 0x0000341c01007387 */ /* 0x0005e20000100800 */
[----:B0-----:R-:W0:Y:S05]  /*2d30*/  BMOV.32.CLEAR R30, B11 ;  /* 0x000000000b1e7355 */ /* 0x001e2a0000100000 */
[----:B------:R3:W-:Y:S01]  /*2d40*/  STL [R1+0x30], R27 ;  /* 0x0000301b01007387 */ /* 0x0007e20000100800 */
[----:B-1----:R-:W1:Y:S05]  /*2d50*/  BMOV.32.CLEAR R29, B10 ;  /* 0x000000000a1d7355 */ /* 0x002e6a0000100000 */
[----:B------:R4:W-:Y:S01]  /*2d60*/  STL [R1+0x2c], R26 ;  /* 0x00002c1a01007387 */ /* 0x0009e20000100800 */
[----:B--2---:R-:W2:Y:S05]  /*2d70*/  BMOV.32.CLEAR R28, B9 ;  /* 0x00000000091c7355 */ /* 0x004eaa0000100000 */
[----:B------:R5:W-:Y:S01]  /*2d80*/  STL [R1+0x28], R25 ;  /* 0x0000281901007387 */ /* 0x000be20000100800 */
[----:B---3--:R-:W3:Y:S05]  /*2d90*/  BMOV.32.CLEAR R27, B8 ;  /* 0x00000000081b7355 */ /* 0x008eea0000100000 */
[----:B----4-:R-:W4:Y:S05]  /*2da0*/  BMOV.32.CLEAR R26, B7 ;  /* 0x00000000071a7355 */ /* 0x010f2a0000100000 */
[----:B-----5:R-:W0:Y:S05]  /*2db0*/  BMOV.32.CLEAR R25, B6 ;  /* 0x0000000006197355 */ /* 0x020e2a0000100000 */
[----:B------:R5:W-:Y:S04]  /*2dc0*/  STL [R1+0xc], R18 ;  /* 0x00000c1201007387 */ /* 0x000be80000100800 */
[----:B------:R1:W-:Y:S04]  /*2dd0*/  STL [R1+0x8], R17 ;  /* 0x0000081101007387 */ /* 0x0003e80000100800 */
[----:B------:R2:W-:Y:S01]  /*2de0*/  STL [R1+0x4], R16 ;  /* 0x0000041001007387 */ /* 0x0005e20000100800 */
[----:B-----5:R-:W-:-:S02]  /*2df0*/  IMAD.MOV.U32 R18, RZ, RZ, R4 ;  /* 0x000000ffff127224 */ /* 0x020fc400078e0004 */
[----:B-1----:R-:W-:Y:S02]  /*2e00*/  IMAD.MOV.U32 R17, RZ, RZ, R6 ;  /* 0x000000ffff117224 */ /* 0x002fe400078e0006 */
[----:B--2---:R-:W-:Y:S01]  /*2e10*/  IMAD.MOV.U32 R16, RZ, RZ, R5 ;  /* 0x000000ffff107224 */ /* 0x004fe200078e0005 */
[----:B------:R-:W1:Y:S01]  /*2e20*/  LDCU UR4, c[0x0][0x2f8] ;  /* 0x00005f00ff0477ac */ /* 0x000e620008000800 */
[----:B------:R-:W2:Y:S01]  /*2e30*/  LDC.64 R4, c[0x0][0x358] ;  /* 0x0000d600ff047b82 */ /* 0x000ea20000000a00 */
[----:B------:R-:W-:Y:S01]  /*2e40*/  ISETP.NE.AND P0, PT, R17, 0x8, PT ;  /* 0x000000081100780c */ /* 0x000fe20003f05270 */
[----:B------:R-:W-:Y:S01]  /*2e50*/  BSSY.RECONVERGENT B11, `(.L_x_43) ;  /* 0x00001580000b7945 */ /* 0x000fe20003800200 */
[----:B-1----:R-:W-:-:S11]  /*2e60*/  IADD3 R2, PT, PT, R18, -UR4, RZ ;  /* 0x8000000412027c10 */ /* 0x002fd6000fffe0ff */
[----:B0--34-:R-:W-:Y:S05]  /*2e70*/  @!P0 BRA `(.L_x_44) ;  /* 0x0000000c00608947 */ /* 0x019fea0003800000 */
[----:B------:R-:W3:Y:S01]  /*2e80*/  LDL.64 R6, [R2] ;  /* 0x0000000002067983 */ /* 0x000ee20000100a00 */
[----:B--2---:R-:W-:Y:S02]  /*2e90*/  R2UR UR4, R4 ;  /* 0x00000000040472ca */ /* 0x004fe400000e0000 */
[----:B------:R-:W-:Y:S01]  /*2ea0*/  R2UR UR5, R5 ;  /* 0x00000000050572ca */ /* 0x000fe200000e0000 */
[----:B---3--:R-:W-:-:S12]  /*2eb0*/  IMAD.WIDE R8, R17, 0xa4, R6 ;  /* 0x000000a411087825 */ /* 0x008fd800078e0206 */
[----:B------:R-:W2:Y:S01]  /*2ec0*/  LD.E R8, desc[UR4][R8.64] ;  /* 0x0000000408087980 */ /* 0x000ea2000c101900 */
[----:B------:R-:W-:Y:S01]  /*2ed0*/  IMAD.MOV.U32 R4, RZ, RZ, RZ ;  /* 0x000000ffff047224 */ /* 0x000fe200078e00ff */
[----:B--2---:R-:W-:-:S13]  /*2ee0*/  ISETP.GE.AND P0, PT, R8, 0x1, PT ;  /* 0x000000010800780c */ /* 0x004fda0003f06270 */
[----:B------:R-:W-:Y:S05]  /*2ef0*/  @!P0 BRA `(.L_x_45) ;  /* 0x0000001400348947 */ /* 0x000fea0003800000 */
[----:B------:R-:W0:Y:S01]  /*2f00*/  S2R R24, SR_TID.X ;  /* 0x0000000000187919 */ /* 0x000e220000002100 */
[----:B------:R-:W0:Y:S01]  /*2f10*/  LDCU UR4, c[0x0][0x360] ;  /* 0x00006c00ff0477ac */ /* 0x000e220008000800 */
[----:B------:R-:W-:Y:S02]  /*2f20*/  HFMA2 R23, -RZ, RZ, 0, 0 ;  /* 0x00000000ff177431 */ /* 0x000fe400000001ff */
[----:B------:R-:W-:Y:S01]  /*2f30*/  IMAD.MOV.U32 R4, RZ, RZ, R6 ;  /* 0x000000ffff047224 */ /* 0x000fe200078e0006 */
[----:B------:R-:W0:Y:S01]  /*2f40*/  S2R R3, SR_CTAID.X ;  /* 0x0000000000037919 */ /* 0x000e220000002500 */
[----:B------:R-:W-:Y:S02]  /*2f50*/  IMAD.MOV.U32 R5, RZ, RZ, R7 ;  /* 0x000000ffff057224 */ /* 0x000fe400078e0007 */
[----:B0-----:R-:W-:-:S07]  /*2f60*/  IMAD R24, R3, UR4, R24 ;  /* 0x0000000403187c24 */ /* 0x001fce000f8e0218 */
.L_x_78:
[----:B0-----:R-:W0:Y:S01]  /*2f70*/  LDC.64 R36, c[0x0][0x358] ;  /* 0x0000d600ff247b82 */ /* 0x001e220000000a00 */
[----:B-12---:R-:W-:-:S04]  /*2f80*/  IMAD.WIDE R44, R17, 0xa4, R4 ;  /* 0x000000a4112c7825 */ /* 0x006fc800078e0204 */
[----:B------:R-:W-:Y:S01]  /*2f90*/  IMAD.WIDE.U32 R44, R23, 0x14, R44 ;  /* 0x00000014172c7825 */ /* 0x000fe200078e002c */
[----:B0-----:R-:W-:Y:S02]  /*2fa0*/  R2UR UR4, R36 ;  /* 0x00000000240472ca */ /* 0x001fe400000e0000 */
[----:B------:R-:W-:-:S13]  /*2fb0*/  R2UR UR5, R37 ;  /* 0x00000000250572ca */ /* 0x000fda00000e0000 */
[----:B------:R-:W2:Y:S01]  /*2fc0*/  LD.E R0, desc[UR4][R44.64+0x4] ;  /* 0x000004042c007980 */ /* 0x000ea2000c101900 */
[----:B------:R-:W-:Y:S01]  /*2fd0*/  BSSY.RELIABLE B10, `(.L_x_46) ;  /* 0x00000ba0000a7945 */ /* 0x000fe20003800100 */
[----:B--2---:R-:W-:-:S13]  /*2fe0*/  ISETP.GT.AND P0, PT, R0, 0x7, PT ;  /* 0x000000070000780c */ /* 0x004fda0003f04270 */
[----:B---3--:R-:W-:Y:S05]  /*2ff0*/  @P0 BRA `(.L_x_47) ;  /* 0x0000000800dc0947 */ /* 0x008fea0003800000 */
[----:B------:R-:W-:Y:S02]  /*3000*/  R2UR UR4, R36 ;  /* 0x00000000240472ca */ /* 0x000fe400000e0000 */
[----:B------:R-:W-:-:S13]  /*3010*/  R2UR UR5, R37 ;  /* 0x00000000250572ca */ /* 0x000fda00000e0000 */
[----:B------:R0:W5:Y:S01]  /*3020*/  LD.E R3, desc[UR4][R44.64+0x8] ;  /* 0x000008042c037980 */ /* 0x000162000c101900 */
[----:B------:R-:W-:Y:S01]  /*3030*/  IMAD.MOV.U32 R6, RZ, RZ, 0xd ;  /* 0x0000000dff067424 */ /* 0x000fe200078e00ff */
[----:B------:R-:W-:Y:S01]  /*3040*/  BSSY.RELIABLE B6, `(.L_x_48) ;  /* 0x00000b1000067945 */ /* 0x000fe20003800100 */
[----:B------:R-:W-:Y:S01]  /*3050*/  IMAD.MOV.U32 R7, RZ, RZ, 0x0 ;  /* 0x00000000ff077424 */ /* 0x000fe200078e00ff */
[----:B------:R-:W-:Y:S01]  /*3060*/  MOV R22, RZ ;  /* 0x000000ff00167202 */ /* 0x000fe20000000f00 */
[----:B------:R-:W-:-:S03]  /*3070*/  IMAD.WIDE R6, R17, 0xa4, R6 ;  /* 0x000000a411067825 */ /* 0x000fc600078e0206 */
[----:B------:R-:W-:-:S05]  /*3080*/  IADD3 R38, P0, PT, R4, R6, RZ ;  /* 0x0000000604267210 */ /* 0x000fca0007f1e0ff */
[----:B------:R-:W-:Y:S02]  /*3090*/  IMAD.X R39, R5, 0x1, R7, P0 ;  /* 0x0000000105277824 */ /* 0x000fe400000e0607 */
[----:B0-----:R-:W-:-:S07]  /*30a0*/  IMAD.WIDE.U32 R38, R23, 0x14, R38 ;  /* 0x0000001417267825 */ /* 0x001fce00078e0026 */
.L_x_77:
[----:B-----5:R-:W-:Y:S01]  /*30b0*/  ISETP.GT.AND P0, PT, R3, 0x7, PT ;  /* 0x000000070300780c */ /* 0x020fe20003f04270 */
[----:B------:R-:W-:-:S12]  /*30c0*/  BSSY.RELIABLE B7, `(.L_x_49) ;  /* 0x00000a4000077945 */ /* 0x000fd80003800100 */
[----:B012---:R-:W-:Y:S05]  /*30d0*/  @P0 BRA `(.L_x_50) ;  /* 0x0000000800880947 */ /* 0x007fea0003800000 */
[----:B------:R-:W-:Y:S01]  /*30e0*/  BSSY.RELIABLE B8, `(.L_x_51) ;  /* 0x000009e000087945 */ /* 0x000fe20003800100 */
[----:B------:R-:W-:-:S07]  /*30f0*/  IMAD.MOV.U32 R19, RZ, RZ, RZ ;  /* 0x000000ffff137224 */ /* 0x000fce00078e00ff */
.L_x_76:
[----:B------:R-:W-:Y:S01]  /*3100*/  ISETP.NE.AND P0, PT, R17, 0x2, PT ;  /* 0x000000021100780c */ /* 0x000fe20003f05270 */
[----:B------:R-:W-:-:S12]  /*3110*/  BSSY.RELIABLE B9, `(.L_x_52) ;  /* 0x0000092000097945 */ /* 0x000fd80003800100 */
[----:B01----:R-:W-:Y:S05]  /*3120*/  @P0 BRA `(.L_x_53) ;  /* 0x0000000000240947 */ /* 0x003fea0003800000 */
[----:B------:R-:W2:Y:S02]  /*3130*/  LDL R0, [R2+0x50] ;  /* 0x0000500002007983 */ /* 0x000ea40000100800 */
[----:B--2---:R-:W-:-:S04]  /*3140*/  VIADD R3, R0, 0x1 ;  /* 0x0000000100037836 */ /* 0x004fc80000000000 */
[----:B------:R-:W-:Y:S01]  /*3150*/  IMAD.HI R0, R3, 0x66666667, RZ ;  /* 0x6666666703007827 */ /* 0x000fe200078e02ff */
[----:B------:R0:W-:Y:S04]  /*3160*/  STL [R2+0x50], R3 ;  /* 0x0000500302007387 */ /* 0x0001e80000100800 */
[----:B------:R-:W-:-:S04]  /*3170*/  SHF.R.U32.HI R5, RZ, 0x1f, R0 ;  /* 0x0000001fff057819 */ /* 0x000fc80000011600 */
[----:B------:R-:W-:-:S05]  /*3180*/  LEA.HI.SX32 R0, R0, R5, 0x16 ;  /* 0x0000000500007211 */ /* 0x000fca00078fb2ff */
[----:B------:R-:W-:-:S05]  /*3190*/  IMAD R5, R0, -0xa00, R3 ;  /* 0xfffff60000057824 */ /* 0x000fca00078e0203 */
[----:B------:R-:W-:-:S13]  /*31a0*/  ISETP.NE.AND P0, PT, R5, R24, PT ;  /* 0x000000180500720c */ /* 0x000fda0003f05270 */
[----:B0-----:R-:W-:Y:S05]  /*31b0*/  @P0 BRA `(.L_x_54) ;  /* 0x00000008001c0947 */ /* 0x001fea0003800000 */
.L_x_53:
[----:B------:R-:W-:Y:S02]  /*31c0*/  R2UR UR4, R36 ;  /* 0x00000000240472ca */ /* 0x000fe400000e0000 */
[----:B------:R-:W-:-:S13]  /*31d0*/  R2UR UR5, R37 ;  /* 0x00000000250572ca */ /* 0x000fda00000e0000 */
[----:B------:R-:W2:Y:S02]  /*31e0*/  LD.E R0, desc[UR4][R44.64+0x4] ;  /* 0x000004042c007980 */ /* 0x000ea4000c101900 */
[----:B--2---:R-:W-:-:S13]  /*31f0*/  ISETP.GE.AND P0, PT, R0, 0x1, PT ;  /* 0x000000010000780c */ /* 0x004fda0003f06270 */
[----:B------:R-:W-:Y:S05]  /*3200*/  @!P0 BRA `(.L_x_55) ;  /* 0x0000000400048947 */ /* 0x000fea0003800000 */
[----:B------:R-:W-:Y:S02]  /*3210*/  R2UR UR4, R36 ;  /* 0x00000000240472ca */ /* 0x000fe400000e0000 */
[----:B------:R-:W-:-:S13]  /*3220*/  R2UR UR5, R37 ;  /* 0x00000000250572ca */ /* 0x000fda00000e0000 */
[----:B------:R0:W5:Y:S01]  /*3230*/  LD.E R3, desc[UR4][R44.64+0x8] ;  /* 0x000008042c037980 */ /* 0x000162000c101900 */
[----:B------:R-:W-:-:S07]  /*3240*/  IMAD.MOV.U32 R7, RZ, RZ, RZ ;  /* 0x000000ffff077224 */ /* 0x000fce00078e00ff */
.L_x_59:
[----:B-----5:R-:W-:-:S13]  /*3250*/  ISETP.GE.AND P0, PT, R3, 0x1, PT ;  /* 0x000000010300780c */ /* 0x020fda0003f06270 */
[----:B------:R-:W-:Y:S05]  /*3260*/  @!P0 BRA `(.L_x_56) ;  /* 0x0000000000588947 */ /* 0x000fea0003800000 */
[----:B------:R-:W-:Y:S01]  /*3270*/  IMAD R5, R3, R7, RZ ;  /* 0x0000000703057224 */ /* 0x000fe200078e02ff */
[----:B------:R-:W-:Y:S01]  /*3280*/  IADD3 R4, PT, PT, R7, R22, RZ ;  /* 0x0000001607047210 */ /* 0x000fe20007ffe0ff */
[----:B------:R-:W-:-:S03]  /*3290*/  IMAD.MOV.U32 R6, RZ, RZ, RZ ;  /* 0x000000ffff067224 */ /* 0x000fc600078e00ff */
[----:B------:R-:W-:Y:S01]  /*32a0*/  IADD3 R8, P0, PT, R5, R38, RZ ;  /* 0x0000002605087210 */ /* 0x000fe20007f1e0ff */
[----:B------:R-:W-:-:S04]  /*32b0*/  IMAD R9, R4, 0x7, R19 ;  /* 0x0000000704097824 */ /* 0x000fc800078e0213 */
[----:B------:R-:W-:-:S08]  /*32c0*/  IMAD.X R5, RZ, RZ, R39, P0 ;  /* 0x000000ffff057224 */ /* 0x000fd000000e0627 */
.L_x_58:
[----:B------:R-:W-:Y:S01]  /*32d0*/  R2UR UR4, R36 ;  /* 0x00000000240472ca */ /* 0x000fe200000e0000 */
[----:B------:R-:W-:Y:S01]  /*32e0*/  IMAD.MOV.U32 R4, RZ, RZ, R8 ;  /* 0x000000ffff047224 */ /* 0x000fe200078e0008 */
[----:B------:R-:W-:-:S13]  /*32f0*/  R2UR UR5, R37 ;  /* 0x00000000250572ca */ /* 0x000fda00000e0000 */
[----:B------:R-:W2:Y:S02]  /*3300*/  LD.E.U8 R4, desc[UR4][R4.64] ;  /* 0x0000000404047980 */ /* 0x000ea4000c101100 */
[----:B--2---:R-:W-:-:S13]  /*3310*/  ISETP.NE.AND P0, PT, R4, RZ, PT ;  /* 0x000000ff0400720c */ /* 0x004fda0003f05270 */
[----:B------:R-:W-:Y:S05]  /*3320*/  @!P0 BRA `(.L_x_57) ;  /* 0x0000000000108947 */ /* 0x000fea0003800000 */
[----:B------:R-:W-:-:S06]  /*3330*/  IADD3 R4, PT, PT, R9, R2, RZ ;  /* 0x0000000209047210 */ /* 0x000fcc0007ffe0ff */
[----:B------:R-:W2:Y:S02]  /*3340*/  LDL.U8 R4, [R4+0x10] ;  /* 0x0000100004047983 */ /* 0x000ea40000100000 */
[----:B--2---:R-:W-:-:S13]  /*3350*/  ISETP.NE.AND P0, PT, R4, RZ, PT ;  /* 0x000000ff0400720c */ /* 0x004fda0003f05270 */
[----:B------:R-:W-:Y:S05]  /*3360*/  @P0 BRA `(.L_x_54) ;  /* 0x0000000400b00947 */ /* 0x000fea0003800000 */
.L_x_57:
[----:B------:R-:W-:Y:S01]  /*3370*/  VIADD R6, R6, 0x1 ;  /* 0x0000000106067836 */ /* 0x000fe20000000000 */
[----:B------:R-:W-:Y:S01]  /*3380*/  IADD3 R8, P1, PT, R8, 0x1, RZ ;  /* 0x0000000108087810 */ /* 0x000fe20007f3e0ff */
[----:B------:R-:W-:-:S03]  /*3390*/  VIADD R9, R9, 0x1 ;  /* 0x0000000109097836 */ /* 0x000fc60000000000 */
[----:B------:R-:W-:Y:S01]  /*33a0*/  ISETP.GE.AND P0, PT, R6, R3, PT ;  /* 0x000000030600720c */ /* 0x000fe20003f06270 */
[----:B------:R-:W-:-:S12]  /*33b0*/  IMAD.X R5, RZ, RZ, R5, P1 ;  /* 0x000000ffff057224 */ /* 0x000fd800008e0605 */
[----:B------:R-:W-:Y:S05]  /*33c0*/  @!P0 BRA `(.L_x_58) ;  /* 0xfffffffc00c08947 */ /* 0x000fea000383ffff */
.L_x_56:
[----:B------:R-:W-:-:S04]  /*33d0*/  IADD3 R7, PT, PT, R7, 0x1, RZ ;  /* 0x0000000107077810 */ /* 0x000fc80007ffe0ff */
[----:B------:R-:W-:-:S13]  /*33e0*/  ISETP.GE.AND P0, PT, R7, R0, PT ;  /* 0x000000000700720c */ /* 0x000fda0003f06270 */
[----:B------:R-:W-:Y:S05]  /*33f0*/  @!P0 BRA `(.L_x_59) ;  /* 0xfffffffc00948947 */ /* 0x000fea000383ffff */
[----:B------:R-:W-:-:S07]  /*3400*/  IMAD.MOV.U32 R7, RZ, RZ, RZ ;  /* 0x000000ffff077224 */ /* 0x000fce00078e00ff */
.L_x_66:
[----:B------:R-:W-:Y:S01]  /*3410*/  ISETP.GE.AND P0, PT, R3, 0x1, PT ;  /* 0x000000010300780c */ /* 0x000fe20003f06270 */
[----:B------:R-:W-:-:S12]  /*3420*/  BSSY.RECONVERGENT B0, `(.L_x_60) ;  /* 0x000001c000007945 */ /* 0x000fd80003800200 */
[----:B-1----:R-:W-:Y:S05]  /*3430*/  @!P0 BRA `(.L_x_61) ;  /* 0x0000000000688947 */ /* 0x002fea0003800000 */
[----:B------:R-:W-:Y:S01]  /*3440*/  IMAD.IADD R0, R7, 0x1, R22 ;  /* 0x0000000107007824 */ /* 0x000fe200078e0216 */
[----:B------:R-:W-:Y:S01]  /*3450*/  BSSY.RECONVERGENT B1, `(.L_x_62) ;  /* 0x0000015000017945 */ /* 0x000fe20003800200 */
[----:B------:R-:W-:Y:S02]  /*3460*/  IMAD.MOV.U32 R6, RZ, RZ, RZ ;  /* 0x000000ffff067224 */ /* 0x000fe400078e00ff */
[----:B------:R-:W-:-:S07]  /*3470*/  IMAD R9, R0, 0x7, R19 ;  /* 0x0000000700097824 */ /* 0x000fce00078e0213 */
.L_x_65:
[----:B-1----:R-:W-:Y:S01]  /*3480*/  IMAD R5, R3, R7, R6 ;  /* 0x0000000703057224 */ /* 0x002fe200078e0206 */
[----:B------:R-:W-:Y:S02]  /*3490*/  R2UR UR4, R36 ;  /* 0x00000000240472ca */ /* 0x000fe400000e0000 */
[----:B------:R-:W-:Y:S02]  /*34a0*/  R2UR UR5, R37 ;  /* 0x00000000250572ca */ /* 0x000fe400000e0000 */
[----:B------:R-:W-:-:S04]  /*34b0*/  IADD3 R4, P0, PT, R44, R5, RZ ;  /* 0x000000052c047210 */ /* 0x000fc80007f1e0ff */
[----:B------:R-:W-:-:S07]  /*34c0*/  LEA.HI.X.SX32 R5, R5, R45, 0x1, P0 ;  /* 0x0000002d05057211 */ /* 0x000fce00000f0eff */
[----:B------:R-:W2:Y:S01]  /*34d0*/  LD.E.U8 R5, desc[UR4][R4.64+0xd] ;  /* 0x00000d0404057980 */ /* 0x000ea2000c101100 */
[----:B------:R-:W-:Y:S01]  /*34e0*/  BSSY.RECONVERGENT B2, `(.L_x_63) ;  /* 0x0000008000027945 */ /* 0x000fe20003800200 */
[----:B--2---:R-:W-:-:S13]  /*34f0*/  ISETP.NE.AND P0, PT, R5, RZ, PT ;  /* 0x000000ff0500720c */ /* 0x004fda0003f05270 */
[----:B------:R-:W-:Y:S05]  /*3500*/  @!P0 BRA `(.L_x_64) ;  /* 0x0000000000148947 */ /* 0x000fea0003800000 */
[----:B------:R-:W-:Y:S02]  /*3510*/  R2UR UR4, R36 ;  /* 0x00000000240472ca */ /* 0x000fe400000e0000 */
[----:B------:R-:W-:Y:S02]  /*3520*/  R2UR UR5, R37 ;  /* 0x00000000250572ca */ /* 0x000fe400000e0000 */
[----:B------:R-:W-:-:S05]  /*3530*/  IADD3 R0, PT, PT, R2, R9, R6 ;  /* 0x0000000902007210 */ /* 0x000fca0007ffe006 */
[----:B------:R1:W-:Y:S06]  /*3540*/  STL.U8 [R0+0x10], R5 ;  /* 0x0000100500007387 */ /* 0x0003ec0000100000 */
[----:B------:R1:W5:Y:S02]  /*3550*/  LD.E R3, desc[UR4][R44.64+0x8] ;  /* 0x000008042c037980 */ /* 0x000364000c101900 */
.L_x_64:
[----:B------:R-:W-:Y:S05]  /*3560*/  BSYNC.RECONVERGENT B2 ;  /* 0x0000000000027941 */ /* 0x000fea0003800200 */
.L_x_63:
[----:B------:R-:W-:-:S04]  /*3570*/  IADD3 R6, PT, PT, R6, 0x1, RZ ;  /* 0x0000000106067810 */ /* 0x000fc80007ffe0ff */
[----:B-----5:R-:W-:-:S13]  /*3580*/  ISETP.GE.AND P0, PT, R6, R3, PT ;  /* 0x000000030600720c */ /* 0x020fda0003f06270 */
[----:B------:R-:W-:Y:S05]  /*3590*/  @!P0 BRA `(.L_x_65) ;  /* 0xfffffffc00b88947 */ /* 0x000fea000383ffff */
[----:B------:R-:W-:Y:S05]  /*35a0*/  BSYNC.RECONVERGENT B1 ;  /* 0x0000000000017941 */ /* 0x000fea0003800200 */
.L_x_62:
[----:B------:R-:W-:Y:S02]  /*35b0*/  R2UR UR4, R36 ;  /* 0x00000000240472ca */ /* 0x000fe400000e0000 */
[----:B------:R-:W-:-:S13]  /*35c0*/  R2UR UR5, R37 ;  /* 0x00000000250572ca */ /* 0x000fda00000e0000 */
[----:B-1----:R1:W5:Y:S02]  /*35d0*/  LD.E R0, desc[UR4][R44.64+0x4] ;  /* 0x000004042c007980 */ /* 0x002364000c101900 */
.L_x_61:
[----:B------:R-:W-:Y:S05]  /*35e0*/  BSYNC.RECONVERGENT B0 ;  /* 0x0000000000007941 */ /* 0x000fea0003800200 */
.L_x_60:
[----:B------:R-:W-:-:S05]  /*35f0*/  VIADD R7, R7, 0x1 ;  /* 0x0000000107077836 */ /* 0x000fca0000000000 */
[----:B-----5:R-:W-:-:S13]  /*3600*/  ISETP.GE.AND P0, PT, R7, R0, PT ;  /* 0x000000000700720c */ /* 0x020fda0003f06270 */
[----:B------:R-:W-:Y:S05]  /*3610*/  @!P0 BRA `(.L_x_66) ;  /* 0xfffffffc007c8947 */ /* 0x000fea000383ffff */
.L_x_55:
[----:B------:R-:W-:Y:S02]  /*3620*/  R2UR UR4, R36 ;  /* 0x00000000240472ca */ /* 0x000fe400000e0000 */
[----:B------:R-:W-:-:S13]  /*3630*/  R2UR UR5, R37 ;  /* 0x00000000250572ca */ /* 0x000fda00000e0000 */
[----:B------:R-:W2:Y:S01]  /*3640*/  LD.E.U8 R0, desc[UR4][R44.64+0xc] ;  /* 0x00000c042c007980 */ /* 0x000ea2000c101100 */
[C---:B------:R-:W-:Y:S01]  /*3650*/  IMAD.IADD R3, R17.reuse, 0x1, R2 ;  /* 0x0000000111037824 */ /* 0x040fe200078e0202 */
[----:B------:R-:W-:Y:S01]  /*3660*/  MOV R4, R18 ;  /* 0x0000001200047202 */ /* 0x000fe20000000f00 */
[----:B------:R-:W-:Y:S01]  /*3670*/  VIADD R6, R17, 0x1 ;  /* 0x0000000111067836 */ /* 0x000fe20000000000 */
[----:B------:R-:W-:Y:S01]  /*3680*/  MOV R20, 0x36d0 ;  /* 0x000036d000147802 */ /* 0x000fe20000000f00 */
[----:B------:R-:W-:Y:S02]  /*3690*/  IMAD.MOV.U32 R5, RZ, RZ, R16 ;  /* 0x000000ffff057224 */ /* 0x000fe400078e0010 */
[----:B------:R-:W-:Y:S01]  /*36a0*/  IMAD.MOV.U32 R21, RZ, RZ, 0x0 ;  /* 0x00000000ff157424 */ /* 0x000fe200078e00ff */
[----:B--2---:R2:W-:Y:S06]  /*36b0*/  STL.U8 [R3+0x41], R0 ;  /* 0x0000410003007387 */ /* 0x0045ec0000100000 */
[----:B012---:R-:W-:Y:S05]  /*36c0*/  CALL.REL.NOINC `($_Z10run_threadiP6_boardPi$_Z5solveP8_contexti) ;  /* 0xfffffff400547944 */ /* 0x007fea0003c3ffff */
[----:B------:R-:W-:Y:S01]  /*36d0*/  ISETP.NE.AND P0, PT, R4, RZ, PT ;  /* 0x000000ff0400720c */ /* 0x000fe20003f05270 */
[----:B------:R-:W-:-:S12]  /*36e0*/  IMAD.MOV.U32 R4, RZ, RZ, 0x1 ;  /* 0x00000001ff047424 */ /* 0x000fd800078e00ff */
[----:B------:R-:W-:Y:S05]  /*36f0*/  @P0 BREAK.RELIABLE B9 ;  /* 0x0000000000090942 */ /* 0x000fea0003800100 */
[----:B------:R-:W-:Y:S05]  /*3700*/  @P0 BREAK.RELIABLE B8 ;  /* 0x0000000000080942 */ /* 0x000fea0003800100 */
[----:B------:R-:W-:Y:S05]  /*3710*/  @P0 BREAK.RELIABLE B7 ;  /* 0x0000000000070942 */ /* 0x000fea0003800100 */
[----:B------:R-:W-:Y:S05]  /*3720*/  @P0 BREAK.RELIABLE B6 ;  /* 0x0000000000060942 */ /* 0x000fea0003800100 */
[----:B------:R-:W-:Y:S05]  /*3730*/  @P0 BREAK.RELIABLE B10 ;  /* 0x00000000000a0942 */ /* 0x000fea0003800100 */
[----:B------:R-:W-:Y:S05]  /*3740*/  @P0 BRA `(.L_x_45) ;  /* 0x0000000c00200947 */ /* 0x000fea0003800000 */
[----:B------:R-:W-:Y:S02]  /*3750*/  R2UR UR4, R36 ;  /* 0x00000000240472ca */ /* 0x000fe400000e0000 */
[----:B------:R-:W-:-:S13]  /*3760*/  R2UR UR5, R37 ;  /* 0x00000000250572ca */ /* 0x000fda00000e0000 */
[----:B------:R-:W2:Y:S01]  /*3770*/  LD.E R0, desc[UR4][R44.64+0x4] ;  /* 0x000004042c007980 */ /* 0x000ea2000c101900 */
[----:B------:R-:W-:Y:S01]  /*3780*/  BSSY.RECONVERGENT B0, `(.L_x_67) ;  /* 0x0000028000007945 */ /* 0x000fe20003800200 */
[----:B--2---:R-:W-:-:S13]  /*3790*/  ISETP.GE.AND P0, PT, R0, 0x1, PT ;  /* 0x000000010000780c */ /* 0x004fda0003f06270 */
[----:B------:R-:W-:Y:S05]  /*37a0*/  @!P0 BRA `(.L_x_68) ;  /* 0x0000000000948947 */ /* 0x000fea0003800000 */
[----:B------:R-:W-:Y:S02]  /*37b0*/  R2UR UR4, R36 ;  /* 0x00000000240472ca */ /* 0x000fe400000e0000 */
[----:B------:R-:W-:-:S13]  /*37c0*/  R2UR UR5, R37 ;  /* 0x00000000250572ca */ /* 0x000fda00000e0000 */
[----:B------:R0:W5:Y:S01]  /*37d0*/  LD.E R3, desc[UR4][R44.64+0x8] ;  /* 0x000008042c037980 */ /* 0x000162000c101900 */
[----:B------:R-:W-:-:S07]  /*37e0*/  HFMA2 R7, -RZ, RZ, 0, 0 ;  /* 0x00000000ff077431 */ /* 0x000fce00000001ff */
.L_x_75:
[----:B-----5:R-:W-:Y:S01]  /*37f0*/  ISETP.GE.AND P0, PT, R3, 0x1, PT ;  /* 0x000000010300780c */ /* 0x020fe20003f06270 */
[----:B------:R-:W-:-:S12]  /*3800*/  BSSY.RECONVERGENT B1, `(.L_x_69) ;  /* 0x000001c000017945 */ /* 0x000fd80003800200 */
[----:B-1----:R-:W-:Y:S05]  /*3810*/  @!P0 BRA `(.L_x_70) ;  /* 0x0000000000688947 */ /* 0x002fea0003800000 */
[----:B------:R-:W-:Y:S01]  /*3820*/  IMAD.IADD R0, R7, 0x1, R22 ;  /* 0x0000000107007824 */ /* 0x000fe200078e0216 */
[----:B------:R-:W-:Y:S01]  /*3830*/  BSSY.RECONVERGENT B2, `(.L_x_71) ;  /* 0x0000015000027945 */ /* 0x000fe20003800200 */
[----:B------:R-:W-:Y:S02]  /*3840*/  IMAD.MOV.U32 R6, RZ, RZ, RZ ;  /* 0x000000ffff067224 */ /* 0x000fe400078e00ff */
[----:B------:R-:W-:-:S07]  /*3850*/  IMAD R9, R0, 0x7, R19 ;  /* 0x0000000700097824 */ /* 0x000fce00078e0213 */
.L_x_74:
[----:B------:R-:W-:Y:S01]  /*3860*/  IMAD R5, R3, R7, R6 ;  /* 0x0000000703057224 */ /* 0x000fe200078e0206 */
[----:B------:R-:W-:Y:S02]  /*3870*/  R2UR UR4, R36 ;  /* 0x00000000240472ca */ /* 0x000fe400000e0000 */
[----:B------:R-:W-:Y:S02]  /*3880*/  R2UR UR5, R37 ;  /* 0x00000000250572ca */ /* 0x000fe400000e0000 */
[----:B------:R-:W-:-:S04]  /*3890*/  IADD3 R4, P0, PT, R44, R5, RZ ;  /* 0x000000052c047210 */ /* 0x000fc80007f1e0ff */
[----:B------:R-:W-:-:S07]  /*38a0*/  LEA.HI.X.SX32 R5, R5, R45, 0x1, P0 ;  /* 0x0000002d05057211 */ /* 0x000fce00000f0eff */
[----:B------:R-:W2:Y:S01]  /*38b0*/  LD.E.U8 R4, desc[UR4][R4.64+0xd] ;  /* 0x00000d0404047980 */ /* 0x000ea2000c101100 */
[----:B------:R-:W-:Y:S01]  /*38c0*/  BSSY.RECONVERGENT B3, `(.L_x_72) ;  /* 0x0000008000037945 */ /* 0x000fe20003800200 */
[----:B--2---:R-:W-:-:S13]  /*38d0*/  ISETP.NE.AND P0, PT, R4, RZ, PT ;  /* 0x000000ff0400720c */ /* 0x004fda0003f05270 */
[----:B-1----:R-:W-:Y:S05]  /*38e0*/  @!P0 BRA `(.L_x_73) ;  /* 0x0000000000148947 */ /* 0x002fea0003800000 */
[----:B------:R-:W-:Y:S02]  /*38f0*/  R2UR UR4, R36 ;  /* 0x00000000240472ca */ /* 0x000fe400000e0000 */
[----:B------:R-:W-:Y:S02]  /*3900*/  R2UR UR5, R37 ;  /* 0x00000000250572ca */ /* 0x000fe400000e0000 */
[----:B------:R-:W-:-:S05]  /*3910*/  IADD3 R0, PT, PT, R2, R9, R6 ;  /* 0x0000000902007210 */ /* 0x000fca0007ffe006 */
[----:B------:R1:W-:Y:S06]  /*3920*/  STL.U8 [R0+0x10], RZ ;  /* 0x000010ff00007387 */ /* 0x0003ec0000100000 */
[----:B------:R1:W5:Y:S02]  /*3930*/  LD.E R3, desc[UR4][R44.64+0x8] ;  /* 0x000008042c037980 */ /* 0x000364000c101900 */
.L_x_73:
[----:B------:R-:W-:Y:S05]  /*3940*/  BSYNC.RECONVERGENT B3 ;  /* 0x0000000000037941 */ /* 0x000fea0003800200 */
.L_x_72:
[----:B------:R-:W-:-:S05]  /*3950*/  VIADD R6, R6, 0x1 ;  /* 0x0000000106067836 */ /* 0x000fca0000000000 */
[----:B-----5:R-:W-:-:S13]  /*3960*/  ISETP.GE.AND P0, PT, R6, R3, PT ;  /* 0x000000030600720c */ /* 0x020fda0003f06270 */
[----:B------:R-:W-:Y:S05]  /*3970*/  @!P0 BRA `(.L_x_74) ;  /* 0xfffffffc00b88947 */ /* 0x000fea000383ffff */
[----:B------:R-:W-:Y:S05]  /*3980*/  BSYNC.RECONVERGENT B2 ;  /* 0x0000000000027941 */ /* 0x000fea0003800200 */
.L_x_71:
[----:B------:R-:W-:Y:S02]  /*3990*/  R2UR UR4, R36 ;  /* 0x00000000240472ca */ /* 0x000fe400000e0000 */
[----:B------:R-:W-:-:S13]  /*39a0*/  R2UR UR5, R37 ;  /* 0x00000000250572ca */ /* 0x000fda00000e0000 */
[----:B-1----:R1:W5:Y:S02]  /*39b0*/  LD.E R0, desc[UR4][R44.64+0x4] ;  /* 0x000004042c007980 */ /* 0x002364000c101900 */
.L_x_70:
[----:B------:R-:W-:Y:S05]  /*39c0*/  BSYNC.RECONVERGENT B1 ;  /* 0x0000000000017941 */ /* 0x000fea0003800200 */
.L_x_69:
[----:B------:R-:W-:-:S04]  /*39d0*/  IADD3 R7, PT, PT, R7, 0x1, RZ ;  /* 0x0000000107077810 */ /* 0x000fc80007ffe0ff */
[----:B-----5:R-:W-:-:S13]  /*39e0*/  ISETP.GE.AND P0, PT, R7, R0, PT ;  /* 0x000000000700720c */ /* 0x020fda0003f06270 */
[----:B------:R-:W-:Y:S05]  /*39f0*/  @!P0 BRA `(.L_x_75) ;  /* 0xfffffffc007c8947 */ /* 0x000fea000383ffff */
.L_x_68:
[----:B------:R-:W-:Y:S05]  /*3a00*/  BSYNC.RECONVERGENT B0 ;  /* 0x0000000000007941 */ /* 0x000fea0003800200 */
.L_x_67:
[----:B------:R-:W-:-:S05]  /*3a10*/  IMAD.IADD R0, R17, 0x1, R2 ;  /* 0x0000000111007824 */ /* 0x000fca00078e0202 */
[----:B------:R2:W-:Y:S02]  /*3a20*/  STL.U8 [R0+0x41], RZ ;  /* 0x000041ff00007387 */ /* 0x0005e40000100000 */
.L_x_54:
[----:B------:R-:W-:Y:S05]  /*3a30*/  BSYNC.RELIABLE B9 ;  /* 0x0000000000097941 */ /* 0x000fea0003800100 */
.L_x_52:
[----:B------:R-:W3:Y:S02]  /*3a40*/  LDC.64 R4, c[0x0][0x358] ;  /* 0x0000d600ff047b82 */ /* 0x000ee40000000a00 */
[----:B---3--:R-:W-:Y:S02]  /*3a50*/  R2UR UR4, R4 ;  /* 0x00000000040472ca */ /* 0x008fe400000e0000 */
[----:B------:R-:W-:-:S13]  /*3a60*/  R2UR UR5, R5 ;  /* 0x00000000050572ca */ /* 0x000fda00000e0000 */
[----:B------:R-:W2:Y:S02]  /*3a70*/  LD.E R3, desc[UR4][R44.64+0x8] ;  /* 0x000008042c037980 */ /* 0x000ea4000c101900 */
[----:B--2---:R-:W-:-:S04]  /*3a80*/  IADD3 R0, PT, PT, -R3, 0x7, RZ ;  /* 0x0000000703007810 */ /* 0x004fc80007ffe1ff */
[C---:B------:R-:W-:Y:S01]  /*3a90*/  ISETP.GE.AND P0, PT, R19.reuse, R0, PT ;  /* 0x000000001300720c */ /* 0x040fe20003f06270 */
[----:B------:R-:W-:-:S12]  /*3aa0*/  VIADD R19, R19, 0x1 ;  /* 0x0000000113137836 */ /* 0x000fd80000000000 */
[----:B------:R-:W-:Y:S05]  /*3ab0*/  @!P0 BRA `(.L_x_76) ;  /* 0xfffffff400908947 */ /* 0x000fea000383ffff */
[----:B------:R-:W-:Y:S05]  /*3ac0*/  BSYNC.RELIABLE B8 ;  /* 0x0000000000087941 */ /* 0x000fea0003800100 */
.L_x_51:
[----:B------:R-:W-:Y:S02]  /*3ad0*/  R2UR UR4, R4 ;  /* 0x00000000040472ca */ /* 0x000fe400000e0000 */
[----:B------:R-:W-:-:S13]  /*3ae0*/  R2UR UR5, R5 ;  /* 0x00000000050572ca */ /* 0x000fda00000e0000 */
[----:B------:R2:W5:Y:S02]  /*3af0*/  LD.E R0, desc[UR4][R44.64+0x4] ;  /* 0x000004042c007980 */ /* 0x000564000c101900 */
.L_x_50:
[----:B------:R-:W-:Y:S05]  /*3b00*/  BSYNC.RELIABLE B7 ;  /* 0x0000000000077941 */ /* 0x000fea0003800100 */
.L_x_49:
[----:B-----5:R-:W-:-:S04]  /*3b10*/  IADD3 R5, PT, PT, -R0, 0x7, RZ ;  /* 0x0000000700057810 */ /* 0x020fc80007ffe1ff */
[C---:B------:R-:W-:Y:S01]  /*3b20*/  ISETP.GE.AND P0, PT, R22.reuse, R5, PT ;  /* 0x000000051600720c */ /* 0x040fe20003f06270 */
[----:B------:R-:W-:-:S12]  /*3b30*/  VIADD R22, R22, 0x1 ;  /* 0x0000000116167836 */ /* 0x000fd80000000000 */
[----:B------:R-:W-:Y:S05]  /*3b40*/  @!P0 BRA `(.L_x_77) ;  /* 0xfffffff400588947 */ /* 0x000fea000383ffff */
[----:B------:R-:W-:Y:S05]  /*3b50*/  BSYNC.RELIABLE B6 ;  /* 0x0000000000067941 */ /* 0x000fea0003800100 */
.L_x_48:
[----:B------:R3:W5:Y:S02]  /*3b60*/  LDL.64 R4, [R2] ;  /* 0x0000000002047983 */ /* 0x0007640000100a00 */
.L_x_47:
[----:B------:R-:W-:Y:S05]  /*3b70*/  BSYNC.RELIABLE B10 ;  /* 0x00000000000a7941 */ /* 0x000fea0003800100 */
.L_x_46:
[----:B------:R-:W4:Y:S01]  /*3b80*/  LDCU.64 UR4, c[0x0][0x358] ;  /* 0x00006b00ff0477ac */ /* 0x000f220008000a00 */
[----:B-----5:R-:W-:-:S06]  /*3b90*/  IMAD.WIDE R6, R17, 0xa4, R4 ;  /* 0x000000a411067825 */ /* 0x020fcc00078e0204 */
[----:B----4-:R-:W4:Y:S01]  /*3ba0*/  LD.E R6, desc[UR4][R6.64] ;  /* 0x0000000406067980 */ /* 0x010f22000c101900 */
[----:B------:R-:W-:-:S04]  /*3bb0*/  IADD3 R23, PT, PT, R23, 0x1, RZ ;  /* 0x0000000117177810 */ /* 0x000fc80007ffe0ff */
[----:B----4-:R-:W-:-:S13]  /*3bc0*/  ISETP.GE.AND P0, PT, R23, R6, PT ;  /* 0x000000061700720c */ /* 0x010fda0003f06270 */
[----:B------:R-:W-:Y:S05]  /*3bd0*/  @!P0 BRA `(.L_x_78) ;  /* 0xfffffff000e48947 */ /* 0x000fea000383ffff */
[----:B------:R-:W-:Y:S01]  /*3be0*/  IMAD.MOV.U32 R4, RZ, RZ, RZ ;  /* 0x000000ffff047224 */ /* 0x000fe200078e00ff */
[----:B------:R-:W-:Y:S06]  /*3bf0*/  BRA `(.L_x_45) ;  /* 0x0000000400f47947 */ /* 0x000fec0003800000 */
.L_x_44:
[----:B--2---:R-:W2:Y:S01]  /*3c00*/  LDL R5, [R2+0x4c] ;  /* 0x00004c0002057983 */ /* 0x004ea20000100800 */
[----:B------:R-:W-:Y:S01]  /*3c10*/  IMAD.MOV.U32 R4, RZ, RZ, 0x1 ;  /* 0x00000001ff047424 */ /* 0x000fe200078e00ff */
[----:B--2---:R-:W-:-:S13]  /*3c20*/  ISETP.NE.AND P0, PT, R5, 0x80, PT ;  /* 0x000000800500780c */ /* 0x004fda0003f05270 */
[----:B------:R-:W-:Y:S05]  /*3c30*/  @!P0 BRA `(.L_x_45) ;  /* 0x0000000400e48947 */ /* 0x000fea0003800000 */
[----:B------:R-:W2:Y:S04]  /*3c40*/  LDL.64 R6, [R2+0x8] ;  /* 0x0000080002067983 */ /* 0x000ea80000100a00 */
[----:B------:R-:W3:Y:S01]  /*3c50*/  LDL.U8 R3, [R2+0x10] ;  /* 0x0000100002037983 */ /* 0x000ee20000100000 */
[----:B------:R-:W3:Y:S01]  /*3c60*/  LDCU.64 UR4, c[0x0][0x358] ;  /* 0x00006b00ff0477ac */ /* 0x000ee20008000a00 */
[----:B--2---:R-:W-:-:S05]  /*3c70*/  IMAD.WIDE R6, R5, 0x39, R6 ;  /* 0x0000003905067825 */ /* 0x004fca00078e0206 */
[----:B---3--:R0:W-:Y:S04]  /*3c80*/  ST.E.U8 desc[UR4][R6.64], R3 ;  /* 0x0000000306007985 */ /* 0x0081e8000c101104 */
[----:B------:R-:W2:Y:S04]  /*3c90*/  LDL.U8 R5, [R2+0x11] ;  /* 0x0000110002057983 */ /* 0x000ea80000100000 */
[----:B--2---:R1:W-:Y:S04]  /*3ca0*/  ST.E.U8 desc[UR4][R6.64+0x1], R5 ;  /* 0x0000010506007985 */ /* 0x0043e8000c101104 */
[----:B------:R-:W2:Y:S04]  /*3cb0*/  LDL.U8 R9, [R2+0x12] ;  /* 0x0000120002097983 */ /* 0x000ea80000100000 */
[----:B--2---:R2:W-:Y:S04]  /*3cc0*/  ST.E.U8 desc[UR4][R6.64+0x2], R9 ;  /* 0x0000020906007985 */ /* 0x0045e8000c101104 */
[----:B------:R-:W3:Y:S04]  /*3cd0*/  LDL.U8 R11, [R2+0x13] ;  /* 0x00001300020b7983 */ /* 0x000ee80000100000 */
[----:B---3--:R3:W-:Y:S04]  /*3ce0*/  ST.E.U8 desc[UR4][R6.64+0x3], R11 ;  /* 0x0000030b06007985 */ /* 0x0087e8000c101104 */
[----:B------:R-:W4:Y:S04]  /*3cf0*/  LDL.U8 R13, [R2+0x14] ;  /* 0x00001400020d7983 */ /* 0x000f280000100000 */
[----:B----4-:R4:W-:Y:S04]  /*3d00*/  ST.E.U8 desc[UR4][R6.64+0x4], R13 ;  /* 0x0000040d06007985 */ /* 0x0109e8000c101104 */
[----:B------:R-:W5:Y:S04]  /*3d10*/  LDL.U8 R15, [R2+0x15] ;  /* 0x00001500020f7983 */ /* 0x000f680000100000 */
[----:B-----5:R5:W-:Y:S04]  /*3d20*/  ST.E.U8 desc[UR4][R6.64+0x5], R15 ;  /* 0x0000050f06007985 */ /* 0x020be8000c101104 */
[----:B0-----:R-:W2:Y:S04]  /*3d30*/  LDL.U8 R3, [R2+0x16] ;  /* 0x0000160002037983 */ /* 0x001ea80000100000 */
[----:B--2---:R0:W-:Y:S04]  /*3d40*/  ST.E.U8 desc[UR4][R6.64+0x6], R3 ;  /* 0x0000060306007985 */ /* 0x0041e8000c101104 */
[----:B-1----:R-:W2:Y:S04]  /*3d50*/  LDL.U8 R5, [R2+0x17] ;  /* 0x0000170002057983 */ /* 0x002ea80000100000 */
[----:B--2---:R1:W-:Y:S04]  /*3d60*/  ST.E.U8 desc[UR4][R6.64+0x7], R5 ;  /* 0x0000070506007985 */ /* 0x0043e8000c101104 */
[----:B------:R-:W2:Y:S04]  /*3d70*/  LDL.U8 R9, [R2+0x18] ;  /* 0x0000180002097983 */ /* 0x000ea80000100000 */
[----:B--2---:R2:W-:Y:S04]  /*3d80*/  ST.E.U8 desc[UR4][R6.64+0x8], R9 ;  /* 0x0000080906007985 */ /* 0x0045e8000c101104 */
[----:B---3--:R-:W3:Y:S04]  /*3d90*/  LDL.U8 R11, [R2+0x19] ;  /* 0x00001900020b7983 */ /* 0x008ee80000100000 */
[----:B---3--:R3:W-:Y:S04]  /*3da0*/  ST.E.U8 desc[UR4][R6.64+0x9], R11 ;  /* 0x0000090b06007985 */ /* 0x0087e8000c101104 */
[----:B----4-:R-:W4:Y:S04]  /*3db0*/  LDL.U8 R13, [R2+0x1a] ;  /* 0x00001a00020d7983 */ /* 0x010f280000100000 */
[----:B----4-:R4:W-:Y:S04]  /*3dc0*/  ST.E.U8 desc[UR4][R6.64+0xa], R13 ;  /* 0x00000a0d06007985 */ /* 0x0109e8000c101104 */
[----:B-----5:R-:W5:Y:S04]  /*3dd0*/  LDL.U8 R15, [R2+0x1b] ;  /* 0x00001b00020f7983 */ /* 0x020f680000100000 */
        /* <DEDUP_REMOVED lines=81> */
[----:B----4-:R-:W3:Y:S04]  /*42f0*/  LDL.U8 R13, [R2+0x44] ;  /* 0x00004400020d7983 */ /* 0x010ee80000100000 */
[----:B---3--:R2:W-:Y:S04]  /*4300*/  ST.E.U8 desc[UR4][R6.64+0x34], R13 ;  /* 0x0000340d06007985 */ /* 0x0085e8000c101104 */
[----:B-----5:R-:W3:Y:S04]  /*4310*/  LDL.U8 R15, [R2+0x45] ;  /* 0x00004500020f7983 */ /* 0x020ee80000100000 */
[----:B---3--:R2:W-:Y:S04]  /*4320*/  ST.E.U8 desc[UR4][R6.64+0x35], R15 ;  /* 0x0000350f06007985 */ /* 0x0085e8000c101104 */
[----:B------:R-:W3:Y:S04]  /*4330*/  LDL.U8 R17, [R2+0x46] ;  /* 0x0000460002117983 */ /* 0x000ee80000100000 */
[----:B---3--:R2:W-:Y:S04]  /*4340*/  ST.E.U8 desc[UR4][R6.64+0x36], R17 ;  /* 0x0000361106007985 */ /* 0x0085e8000c101104 */
[----:B------:R-:W3:Y:S04]  /*4350*/  LDL.U8 R19, [R2+0x47] ;  /* 0x0000470002137983 */ /* 0x000ee80000100000 */
[----:B---3--:R2:W-:Y:S04]  /*4360*/  ST.E.U8 desc[UR4][R6.64+0x37], R19 ;  /* 0x0000371306007985 */ /* 0x0085e8000c101104 */
[----:B0-----:R-:W3:Y:S04]  /*4370*/  LDL.U8 R3, [R2+0x48] ;  /* 0x0000480002037983 */ /* 0x001ee80000100000 */
[----:B---3--:R2:W-:Y:S04]  /*4380*/  ST.E.U8 desc[UR4][R6.64+0x38], R3 ;  /* 0x0000380306007985 */ /* 0x0085e8000c101104 */
[----:B------:R-:W1:Y:S01]  /*4390*/  LDL R0, [R2+0x4c] ;  /* 0x00004c0002007983 */ /* 0x000e620000100800 */
[----:B------:R-:W-:Y:S01]  /*43a0*/  MOV R4, RZ ;  /* 0x000000ff00047202 */ /* 0x000fe20000000f00 */
[----:B-1----:R-:W-:-:S05]  /*43b0*/  VIADD R5, R0, 0x1 ;  /* 0x0000000100057836 */ /* 0x002fca0000000000 */
[----:B------:R2:W-:Y:S02]  /*43c0*/  STL [R2+0x4c], R5 ;  /* 0x00004c0502007387 */ /* 0x0005e40000100800 */
.L_x_45:
[----:B------:R-:W-:Y:S05]  /*43d0*/  BSYNC.RECONVERGENT B11 ;  /* 0x00000000000b7941 */ /* 0x000fea0003800200 */
.L_x_43:
[----:B------:R-:W4:Y:S01]  /*43e0*/  LDL R20, [R1+0x14] ;  /* 0x0000140001147983 */ /* 0x000f220000100800 */
[----:B------:R5:W-:Y:S05]  /*43f0*/  BMOV.32 B6, R25 ;  /* 0x0000001906007356 */ /* 0x000bea0000000000 */
[----:B------:R-:W4:Y:S01]  /*4400*/  LDL R21, [R1+0x18] ;  /* 0x0000180001157983 */ /* 0x000f220000100800 */
[----:B------:R0:W-:Y:S05]  /*4410*/  BMOV.32 B7, R26 ;  /* 0x0000001a07007356 */ /* 0x0001ea0000000000 */
[----:B------:R1:W-:Y:S05]  /*4420*/  BMOV.32 B8, R27 ;  /* 0x0000001b08007356 */ /* 0x0003ea0000000000 */
[----:B------:R1:W-:Y:S05]  /*4430*/  BMOV.32 B9, R28 ;  /* 0x0000001c09007356 */ /* 0x0003ea0000000000 */
[----:B------:R1:W-:Y:S05]  /*4440*/  BMOV.32 B10, R29 ;  /* 0x0000001d0a007356 */ /* 0x0003ea0000000000 */
[----:B------:R1:W-:Y:S05]  /*4450*/  BMOV.32 B11, R30 ;  /* 0x0000001e0b007356 */ /* 0x0003ea0000000000 */
[----:B--23--:R-:W4:Y:S04]  /*4460*/  LDL R2, [R1] ;  /* 0x0000000001027983 */ /* 0x00cf280000100800 */
[----:B------:R-:W4:Y:S04]  /*4470*/  LDL R16, [R1+0x4] ;  /* 0x0000040001107983 */ /* 0x000f280000100800 */
[----:B------:R-:W4:Y:S04]  /*4480*/  LDL R17, [R1+0x8] ;  /* 0x0000080001117983 */ /* 0x000f280000100800 */
[----:B------:R-:W4:Y:S04]  /*4490*/  LDL R18, [R1+0xc] ;  /* 0x00000c0001127983 */ /* 0x000f280000100800 */
[----:B------:R-:W4:Y:S04]  /*44a0*/  LDL R19, [R1+0x10] ;  /* 0x0000100001137983 */ /* 0x000f280000100800 */
[----:B------:R-:W4:Y:S04]  /*44b0*/  LDL R22, [R1+0x1c] ;  /* 0x00001c0001167983 */ /* 0x000f280000100800 */
[----:B------:R-:W4:Y:S04]  /*44c0*/  LDL R23, [R1+0x20] ;  /* 0x0000200001177983 */ /* 0x000f280000100800 */
[----:B------:R-:W4:Y:S04]  /*44d0*/  LDL R24, [R1+0x24] ;  /* 0x0000240001187983 */ /* 0x000f280000100800 */
[----:B-----5:R-:W4:Y:S04]  /*44e0*/  LDL R25, [R1+0x28] ;  /* 0x0000280001197983 */ /* 0x020f280000100800 */
[----:B0-----:R-:W4:Y:S04]  /*44f0*/  LDL R26, [R1+0x2c] ;  /* 0x00002c00011a7983 */ /* 0x001f280000100800 */
[----:B-1----:R-:W4:Y:S04]  /*4500*/  LDL R27, [R1+0x30] ;  /* 0x00003000011b7983 */ /* 0x002f280000100800 */
[----:B------:R-:W4:Y:S04]  /*4510*/  LDL R28, [R1+0x34] ;  /* 0x00003400011c7983 */ /* 0x000f280000100800 */
[----:B------:R-:W4:Y:S04]  /*4520*/  LDL R29, [R1+0x38] ;  /* 0x00003800011d7983 */ /* 0x000f280000100800 */
[----:B------:R-:W4:Y:S04]  /*4530*/  LDL R30, [R1+0x3c] ;  /* 0x00003c00011e7983 */ /* 0x000f280000100800 */
[----:B------:R-:W4:Y:S04]  /*4540*/  LDL R36, [R1+0x40] ;  /* 0x0000400001247983 */ /* 0x000f280000100800 */
[----:B------:R-:W4:Y:S04]  /*4550*/  LDL R37, [R1+0x44] ;  /* 0x0000440001257983 */ /* 0x000f280000100800 */
[----:B------:R-:W4:Y:S04]  /*4560*/  LDL R38, [R1+0x48] ;  /* 0x0000480001267983 */ /* 0x000f280000100800 */
[----:B------:R-:W4:Y:S04]  /*4570*/  LDL R39, [R1+0x4c] ;  /* 0x00004c0001277983 */ /* 0x000f280000100800 */
[----:B------:R-:W4:Y:S04]  /*4580*/  LDL R44, [R1+0x50] ;  /* 0x00005000012c7983 */ /* 0x000f280000100800 */
[----:B------:R0:W4:Y:S02]  /*4590*/  LDL R45, [R1+0x54] ;  /* 0x00005400012d7983 */ /* 0x0001240000100800 */
[----:B0-----:R-:W-:Y:S01]  /*45a0*/  VIADD R1, R1, 0x58 ;  /* 0x0000005801017836 */ /* 0x001fe20000000000 */
[----:B----4-:R-:W-:Y:S06]  /*45b0*/  RET.REL.NODEC R20 `(_Z10run_threadiP6_boardPi) ;  /* 0xffffffb814907950 */ /* 0x010fec0003c3ffff */
.L_x_79:
[----:B------:R-:W-:-:S00]  /*45c0*/  BRA `(.L_x_79) ;  /* 0xfffffffc00fc7947 */ /* 0x000fc0000383ffff */
[----:B------:R-:W-:-:S00]  /*45d0*/  NOP ;  /* 0x0000000000007918 */ /* 0x000fc00000000000 */
        /* <DEDUP_REMOVED lines=10> */
.L_x_80:


//--------------------- .nv.global.init           --------------------------
	.section	.nv.global.init,"aw",@progbits
	.align	4
.nv.global.init:
	.type		days,@object
	.size		days,(.L_0 - days)
days:
        /*0000*/ 	.byte	0x1f, 0x00, 0x00, 0x00, 0x1d, 0x00, 0x00, 0x00, 0x1f, 0x00, 0x00, 0x00, 0x1e, 0x00, 0x00, 0x00
        /*0010*/ 	.byte	0x1f, 0x00, 0x00, 0x00, 0x1e, 0x00, 0x00, 0x00, 0x1f, 0x00, 0x00, 0x00, 0x1f, 0x00, 0x00, 0x00
        /*0020*/ 	.byte	0x1e, 0x00, 0x00, 0x00, 0x1f, 0x00, 0x00, 0x00, 0x1e, 0x00, 0x00, 0x00, 0x1f, 0x00, 0x00, 0x00
.L_0:


//--------------------- .nv.shared._Z10run_threadiP6_boardPi --------------------------
	.section	.nv.shared._Z10run_threadiP6_boardPi,"aw",@nobits
	.sectionflags	@""
	.align	4
.nv.shared._Z10run_threadiP6_boardPi:
	.zero		2336


//--------------------- .nv.shared.reserved.0     --------------------------
	.section	.nv.shared.reserved.0,"aw",@nobits
	.weak		__nv_reservedSMEM_offset_0_alias
	.size		__nv_reservedSMEM_offset_0_alias, 0, 64
	.other		__nv_reservedSMEM_offset_0_alias,@"STO_CUDA_RESERVED_SHARED STV_DEFAULT"
__nv_reservedSMEM_offset_0_alias:
	.zero		0
	.zero		64


//--------------------- .nv.constant0._Z10run_threadiP6_boardPi --------------------------
	.section	.nv.constant0._Z10run_threadiP6_boardPi,"a",@progbits
	.sectionflags	@""
	.align	4
.nv.constant0._Z10run_threadiP6_boardPi:
	.zero		920


//--------------------- SYMBOLS --------------------------

	.type		.nv.reservedSmem.offset0,@object
	.size		.nv.reservedSmem.offset0,0x4
	.type		.nv.reservedSmem.cap,@object
	.size		.nv.reservedSmem.cap,0x4
